//
// Generated by NVIDIA NVVM Compiler
//
// Compiler Build ID: CL-36424714
// Cuda compilation tools, release 13.0, V13.0.88
// Based on NVVM 20.0.0
//

.version 9.0
.target sm_100
.address_size 64

	// .globl	copyShiftMatrix

.visible .entry copyShiftMatrix(
	.param .u64 .ptr .align 1 copyShiftMatrix_param_0,
	.param .u32 copyShiftMatrix_param_1,
	.param .u32 copyShiftMatrix_param_2,
	.param .u32 copyShiftMatrix_param_3
)
{
	.reg .pred 	%p<13>;
	.reg .b32 	%r<32>;
	.reg .b32 	%f<30>;
	.reg .b64 	%rd<24>;

	ld.param.u64 	%rd10, [copyShiftMatrix_param_0];
	ld.param.u32 	%r21, [copyShiftMatrix_param_1];
	ld.param.u32 	%r19, [copyShiftMatrix_param_2];
	ld.param.u32 	%r20, [copyShiftMatrix_param_3];
	cvta.to.global.u64 	%rd1, %rd10;
	mov.u32 	%r22, %ctaid.x;
	mov.u32 	%r23, %ntid.x;
	mov.u32 	%r24, %tid.x;
	mad.lo.s32 	%r1, %r22, %r23, %r24;
	setp.ge.s32 	%p1, %r1, %r21;
	setp.eq.s32 	%p2, %r1, 0;
	or.pred  	%p3, %p2, %p1;
	@%p3 bra 	$L__BB0_14;
	add.s32 	%r25, %r19, -1;
	mul.lo.s32 	%r2, %r25, %r20;
	mul.lo.s32 	%r3, %r2, %r1;
	setp.lt.s32 	%p4, %r2, 1;
	@%p4 bra 	$L__BB0_14;
	and.b32  	%r4, %r2, 15;
	setp.lt.u32 	%p5, %r2, 16;
	mov.b32 	%r29, 0;
	@%p5 bra 	$L__BB0_5;
	and.b32  	%r29, %r2, 2147483632;
	neg.s32 	%r27, %r29;
	add.s64 	%rd22, %rd1, 32;
	mul.wide.s32 	%rd3, %r3, 4;
$L__BB0_4:
	.pragma "nounroll";
	ld.global.f32 	%f1, [%rd22+-32];
	add.s64 	%rd11, %rd22, %rd3;
	st.global.f32 	[%rd11+-32], %f1;
	ld.global.f32 	%f2, [%rd22+-28];
	st.global.f32 	[%rd11+-28], %f2;
	ld.global.f32 	%f3, [%rd22+-24];
	st.global.f32 	[%rd11+-24], %f3;
	ld.global.f32 	%f4, [%rd22+-20];
	st.global.f32 	[%rd11+-20], %f4;
	ld.global.f32 	%f5, [%rd22+-16];
	st.global.f32 	[%rd11+-16], %f5;
	ld.global.f32 	%f6, [%rd22+-12];
	st.global.f32 	[%rd11+-12], %f6;
	ld.global.f32 	%f7, [%rd22+-8];
	st.global.f32 	[%rd11+-8], %f7;
	ld.global.f32 	%f8, [%rd22+-4];
	st.global.f32 	[%rd11+-4], %f8;
	ld.global.f32 	%f9, [%rd22];
	st.global.f32 	[%rd11], %f9;
	ld.global.f32 	%f10, [%rd22+4];
	st.global.f32 	[%rd11+4], %f10;
	ld.global.f32 	%f11, [%rd22+8];
	st.global.f32 	[%rd11+8], %f11;
	ld.global.f32 	%f12, [%rd22+12];
	st.global.f32 	[%rd11+12], %f12;
	ld.global.f32 	%f13, [%rd22+16];
	st.global.f32 	[%rd11+16], %f13;
	ld.global.f32 	%f14, [%rd22+20];
	st.global.f32 	[%rd11+20], %f14;
	ld.global.f32 	%f15, [%rd22+24];
	st.global.f32 	[%rd11+24], %f15;
	ld.global.f32 	%f16, [%rd22+28];
	st.global.f32 	[%rd11+28], %f16;
	add.s32 	%r27, %r27, 16;
	add.s64 	%rd22, %rd22, 64;
	setp.ne.s32 	%p6, %r27, 0;
	@%p6 bra 	$L__BB0_4;
$L__BB0_5:
	setp.eq.s32 	%p7, %r4, 0;
	@%p7 bra 	$L__BB0_14;
	and.b32  	%r10, %r2, 7;
	setp.lt.u32 	%p8, %r4, 8;
	@%p8 bra 	$L__BB0_8;
	mul.wide.u32 	%rd12, %r29, 4;
	add.s64 	%rd13, %rd1, %rd12;
	ld.global.f32 	%f17, [%rd13];
	mul.wide.s32 	%rd14, %r3, 4;
	add.s64 	%rd15, %rd13, %rd14;
	st.global.f32 	[%rd15], %f17;
	ld.global.f32 	%f18, [%rd13+4];
	st.global.f32 	[%rd15+4], %f18;
	ld.global.f32 	%f19, [%rd13+8];
	st.global.f32 	[%rd15+8], %f19;
	ld.global.f32 	%f20, [%rd13+12];
	st.global.f32 	[%rd15+12], %f20;
	ld.global.f32 	%f21, [%rd13+16];
	st.global.f32 	[%rd15+16], %f21;
	ld.global.f32 	%f22, [%rd13+20];
	st.global.f32 	[%rd15+20], %f22;
	ld.global.f32 	%f23, [%rd13+24];
	st.global.f32 	[%rd15+24], %f23;
	ld.global.f32 	%f24, [%rd13+28];
	st.global.f32 	[%rd15+28], %f24;
	add.s32 	%r29, %r29, 8;
$L__BB0_8:
	setp.eq.s32 	%p9, %r10, 0;
	@%p9 bra 	$L__BB0_14;
	and.b32  	%r13, %r2, 3;
	setp.lt.u32 	%p10, %r10, 4;
	@%p10 bra 	$L__BB0_11;
	mul.wide.u32 	%rd16, %r29, 4;
	add.s64 	%rd17, %rd1, %rd16;
	ld.global.f32 	%f25, [%rd17];
	mul.wide.s32 	%rd18, %r3, 4;
	add.s64 	%rd19, %rd17, %rd18;
	st.global.f32 	[%rd19], %f25;
	ld.global.f32 	%f26, [%rd17+4];
	st.global.f32 	[%rd19+4], %f26;
	ld.global.f32 	%f27, [%rd17+8];
	st.global.f32 	[%rd19+8], %f27;
	ld.global.f32 	%f28, [%rd17+12];
	st.global.f32 	[%rd19+12], %f28;
	add.s32 	%r29, %r29, 4;
$L__BB0_11:
	setp.eq.s32 	%p11, %r13, 0;
	@%p11 bra 	$L__BB0_14;
	mul.wide.s32 	%rd6, %r3, 4;
	mul.wide.u32 	%rd20, %r29, 4;
	add.s64 	%rd23, %rd1, %rd20;
	neg.s32 	%r31, %r13;
$L__BB0_13:
	.pragma "nounroll";
	ld.global.f32 	%f29, [%rd23];
	add.s64 	%rd21, %rd23, %rd6;
	st.global.f32 	[%rd21], %f29;
	add.s64 	%rd23, %rd23, 4;
	add.s32 	%r31, %r31, 1;
	setp.ne.s32 	%p12, %r31, 0;
	@%p12 bra 	$L__BB0_13;
$L__BB0_14:
	ret;

}
	// .globl	setPointers
.visible .entry setPointers(
	.param .u64 .ptr .align 1 setPointers_param_0,
	.param .u64 .ptr .align 1 setPointers_param_1,
	.param .u64 .ptr .align 1 setPointers_param_2,
	.param .u64 .ptr .align 1 setPointers_param_3,
	.param .u64 .ptr .align 1 setPointers_param_4,
	.param .u64 .ptr .align 1 setPointers_param_5,
	.param .u64 .ptr .align 1 setPointers_param_6,
	.param .u64 .ptr .align 1 setPointers_param_7,
	.param .u64 .ptr .align 1 setPointers_param_8,
	.param .u64 .ptr .align 1 setPointers_param_9,
	.param .u64 .ptr .align 1 setPointers_param_10,
	.param .u64 .ptr .align 1 setPointers_param_11,
	.param .u64 .ptr .align 1 setPointers_param_12,
	.param .u64 .ptr .align 1 setPointers_param_13,
	.param .u64 .ptr .align 1 setPointers_param_14,
	.param .u64 .ptr .align 1 setPointers_param_15,
	.param .u32 setPointers_param_16,
	.param .u32 setPointers_param_17,
	.param .u32 setPointers_param_18
)
{
	.reg .pred 	%p<2>;
	.reg .b32 	%r<13>;
	.reg .b64 	%rd<53>;

	ld.param.u64 	%rd2, [setPointers_param_1];
	ld.param.u64 	%rd4, [setPointers_param_3];
	ld.param.u64 	%rd5, [setPointers_param_4];
	ld.param.u64 	%rd8, [setPointers_param_7];
	ld.param.u64 	%rd9, [setPointers_param_8];
	ld.param.u64 	%rd10, [setPointers_param_9];
	ld.param.u64 	%rd11, [setPointers_param_10];
	ld.param.u64 	%rd12, [setPointers_param_11];
	ld.param.u64 	%rd16, [setPointers_param_15];
	ld.param.u32 	%r4, [setPointers_param_16];
	ld.param.u32 	%r2, [setPointers_param_17];
	ld.param.u32 	%r3, [setPointers_param_18];
	mov.u32 	%r5, %ctaid.x;
	mov.u32 	%r6, %ntid.x;
	mov.u32 	%r7, %tid.x;
	mad.lo.s32 	%r1, %r5, %r6, %r7;
	setp.ge.s32 	%p1, %r1, %r4;
	@%p1 bra 	$L__BB1_2;
	ld.param.u64 	%rd52, [setPointers_param_14];
	ld.param.u64 	%rd51, [setPointers_param_13];
	ld.param.u64 	%rd50, [setPointers_param_12];
	ld.param.u64 	%rd49, [setPointers_param_6];
	ld.param.u64 	%rd48, [setPointers_param_5];
	ld.param.u64 	%rd47, [setPointers_param_2];
	ld.param.u64 	%rd46, [setPointers_param_0];
	cvta.to.global.u64 	%rd17, %rd46;
	cvta.to.global.u64 	%rd18, %rd2;
	cvta.to.global.u64 	%rd19, %rd47;
	cvta.to.global.u64 	%rd20, %rd4;
	cvta.to.global.u64 	%rd21, %rd5;
	cvta.to.global.u64 	%rd22, %rd48;
	cvta.to.global.u64 	%rd23, %rd8;
	cvta.to.global.u64 	%rd24, %rd49;
	add.s32 	%r8, %r2, -1;
	mul.lo.s32 	%r9, %r3, %r1;
	mul.lo.s32 	%r10, %r9, %r8;
	mul.wide.s32 	%rd25, %r10, 4;
	add.s64 	%rd26, %rd9, %rd25;
	mul.wide.s32 	%rd27, %r1, 8;
	add.s64 	%rd28, %rd17, %rd27;
	st.global.u64 	[%rd28], %rd26;
	add.s64 	%rd29, %rd10, %rd25;
	add.s64 	%rd30, %rd18, %rd27;
	st.global.u64 	[%rd30], %rd29;
	mul.lo.s32 	%r11, %r8, %r1;
	mul.lo.s32 	%r12, %r11, %r8;
	mul.wide.s32 	%rd31, %r12, 4;
	add.s64 	%rd32, %rd11, %rd31;
	add.s64 	%rd33, %rd19, %rd27;
	st.global.u64 	[%rd33], %rd32;
	add.s64 	%rd34, %rd12, %rd31;
	add.s64 	%rd35, %rd20, %rd27;
	st.global.u64 	[%rd35], %rd34;
	add.s64 	%rd36, %rd50, %rd25;
	add.s64 	%rd37, %rd21, %rd27;
	st.global.u64 	[%rd37], %rd36;
	mul.wide.s32 	%rd38, %r11, 8;
	add.s64 	%rd39, %rd51, %rd38;
	add.s64 	%rd40, %rd22, %rd27;
	st.global.u64 	[%rd40], %rd39;
	mul.wide.s32 	%rd41, %r9, 8;
	add.s64 	%rd42, %rd16, %rd41;
	add.s64 	%rd43, %rd23, %rd27;
	st.global.u64 	[%rd43], %rd42;
	add.s64 	%rd44, %rd52, %rd41;
	add.s64 	%rd45, %rd24, %rd27;
	st.global.u64 	[%rd45], %rd44;
$L__BB1_2:
	ret;

}
	// .globl	checkForOutliers
.visible .entry checkForOutliers(
	.param .u64 .ptr .align 1 checkForOutliers_param_0,
	.param .u64 .ptr .align 1 checkForOutliers_param_1,
	.param .u64 .ptr .align 1 checkForOutliers_param_2,
	.param .u64 .ptr .align 1 checkForOutliers_param_3,
	.param .u64 .ptr .align 1 checkForOutliers_param_4,
	.param .u32 checkForOutliers_param_5,
	.param .u32 checkForOutliers_param_6,
	.param .u32 checkForOutliers_param_7
)
{
	.reg .pred 	%p<38>;
	.reg .b32 	%r<127>;
	.reg .b32 	%f<146>;
	.reg .b64 	%rd<63>;

	ld.param.u64 	%rd7, [checkForOutliers_param_0];
	ld.param.u64 	%rd8, [checkForOutliers_param_1];
	ld.param.u64 	%rd9, [checkForOutliers_param_2];
	ld.param.u64 	%rd5, [checkForOutliers_param_3];
	ld.param.u64 	%rd6, [checkForOutliers_param_4];
	ld.param.u32 	%r49, [checkForOutliers_param_5];
	ld.param.u32 	%r47, [checkForOutliers_param_6];
	ld.param.u32 	%r48, [checkForOutliers_param_7];
	cvta.to.global.u64 	%rd1, %rd8;
	cvta.to.global.u64 	%rd2, %rd9;
	cvta.to.global.u64 	%rd3, %rd7;
	mov.u32 	%r50, %ctaid.x;
	mov.u32 	%r51, %ntid.x;
	mov.u32 	%r52, %tid.x;
	mad.lo.s32 	%r1, %r50, %r51, %r52;
	setp.ge.s32 	%p1, %r1, %r49;
	@%p1 bra 	$L__BB2_29;
	cvta.to.global.u64 	%rd10, %rd5;
	mul.wide.s32 	%rd11, %r1, 4;
	add.s64 	%rd4, %rd10, %rd11;
	ld.global.u32 	%r53, [%rd4];
	setp.lt.s32 	%p2, %r53, 0;
	@%p2 bra 	$L__BB2_29;
	cvta.to.global.u64 	%rd12, %rd6;
	add.s64 	%rd14, %rd12, %rd11;
	ld.global.nc.u32 	%r54, [%rd14];
	setp.eq.s32 	%p3, %r54, 0;
	@%p3 bra 	$L__BB2_4;
	mov.b32 	%r55, -1;
	st.global.u32 	[%rd4], %r55;
	bra.uni 	$L__BB2_29;
$L__BB2_4:
	add.s32 	%r2, %r47, -1;
	mul.lo.s32 	%r3, %r2, %r1;
	mul.lo.s32 	%r4, %r48, %r1;
	setp.lt.s32 	%p4, %r48, 1;
	mov.b32 	%r121, -1;
	@%p4 bra 	$L__BB2_16;
	add.s32 	%r60, %r48, -1;
	and.b32  	%r5, %r48, 7;
	setp.lt.u32 	%p5, %r60, 7;
	mov.f32 	%f143, 0f3F800000;
	mov.b32 	%r121, -1;
	mov.b32 	%r116, 0;
	@%p5 bra 	$L__BB2_8;
	and.b32  	%r116, %r48, 2147483640;
	shl.b32 	%r109, %r4, 1;
	mov.f32 	%f143, 0f3F800000;
	mov.b32 	%r121, -1;
	mov.b32 	%r110, 0;
	mul.wide.u32 	%rd19, %r48, 4;
	mov.u32 	%r108, %r4;
$L__BB2_7:
	.pragma "nounroll";
	mul.wide.s32 	%rd15, %r108, 8;
	add.s64 	%rd16, %rd3, %rd15;
	ld.global.v2.f32 	{%f10, %f11}, [%rd16];
	mul.wide.s32 	%rd17, %r109, 4;
	add.s64 	%rd18, %rd1, %rd17;
	ld.global.nc.f32 	%f12, [%rd18];
	sub.f32 	%f13, %f10, %f12;
	add.s64 	%rd20, %rd18, %rd19;
	ld.global.nc.f32 	%f14, [%rd20];
	sub.f32 	%f15, %f11, %f14;
	mul.f32 	%f16, %f15, %f15;
	fma.rn.f32 	%f17, %f13, %f13, %f16;
	setp.gt.f32 	%p6, %f17, %f143;
	selp.f32 	%f18, %f17, %f143, %p6;
	selp.b32 	%r63, %r110, %r121, %p6;
	ld.global.f32 	%f19, [%rd16+8];
	ld.global.nc.f32 	%f20, [%rd18+4];
	sub.f32 	%f21, %f19, %f20;
	ld.global.f32 	%f22, [%rd16+12];
	ld.global.nc.f32 	%f23, [%rd20+4];
	sub.f32 	%f24, %f22, %f23;
	mul.f32 	%f25, %f24, %f24;
	fma.rn.f32 	%f26, %f21, %f21, %f25;
	setp.gt.f32 	%p7, %f26, %f18;
	selp.f32 	%f27, %f26, %f18, %p7;
	add.s32 	%r64, %r110, 1;
	selp.b32 	%r65, %r64, %r63, %p7;
	ld.global.f32 	%f28, [%rd16+16];
	ld.global.nc.f32 	%f29, [%rd18+8];
	sub.f32 	%f30, %f28, %f29;
	ld.global.f32 	%f31, [%rd16+20];
	ld.global.nc.f32 	%f32, [%rd20+8];
	sub.f32 	%f33, %f31, %f32;
	mul.f32 	%f34, %f33, %f33;
	fma.rn.f32 	%f35, %f30, %f30, %f34;
	setp.gt.f32 	%p8, %f35, %f27;
	selp.f32 	%f36, %f35, %f27, %p8;
	add.s32 	%r66, %r110, 2;
	selp.b32 	%r67, %r66, %r65, %p8;
	ld.global.f32 	%f37, [%rd16+24];
	ld.global.nc.f32 	%f38, [%rd18+12];
	sub.f32 	%f39, %f37, %f38;
	ld.global.f32 	%f40, [%rd16+28];
	ld.global.nc.f32 	%f41, [%rd20+12];
	sub.f32 	%f42, %f40, %f41;
	mul.f32 	%f43, %f42, %f42;
	fma.rn.f32 	%f44, %f39, %f39, %f43;
	setp.gt.f32 	%p9, %f44, %f36;
	selp.f32 	%f45, %f44, %f36, %p9;
	add.s32 	%r68, %r110, 3;
	selp.b32 	%r69, %r68, %r67, %p9;
	ld.global.f32 	%f46, [%rd16+32];
	ld.global.nc.f32 	%f47, [%rd18+16];
	sub.f32 	%f48, %f46, %f47;
	ld.global.f32 	%f49, [%rd16+36];
	ld.global.nc.f32 	%f50, [%rd20+16];
	sub.f32 	%f51, %f49, %f50;
	mul.f32 	%f52, %f51, %f51;
	fma.rn.f32 	%f53, %f48, %f48, %f52;
	setp.gt.f32 	%p10, %f53, %f45;
	selp.f32 	%f54, %f53, %f45, %p10;
	add.s32 	%r70, %r110, 4;
	selp.b32 	%r71, %r70, %r69, %p10;
	ld.global.f32 	%f55, [%rd16+40];
	ld.global.nc.f32 	%f56, [%rd18+20];
	sub.f32 	%f57, %f55, %f56;
	ld.global.f32 	%f58, [%rd16+44];
	ld.global.nc.f32 	%f59, [%rd20+20];
	sub.f32 	%f60, %f58, %f59;
	mul.f32 	%f61, %f60, %f60;
	fma.rn.f32 	%f62, %f57, %f57, %f61;
	setp.gt.f32 	%p11, %f62, %f54;
	selp.f32 	%f63, %f62, %f54, %p11;
	add.s32 	%r72, %r110, 5;
	selp.b32 	%r73, %r72, %r71, %p11;
	ld.global.f32 	%f64, [%rd16+48];
	ld.global.nc.f32 	%f65, [%rd18+24];
	sub.f32 	%f66, %f64, %f65;
	ld.global.f32 	%f67, [%rd16+52];
	ld.global.nc.f32 	%f68, [%rd20+24];
	sub.f32 	%f69, %f67, %f68;
	mul.f32 	%f70, %f69, %f69;
	fma.rn.f32 	%f71, %f66, %f66, %f70;
	setp.gt.f32 	%p12, %f71, %f63;
	selp.f32 	%f72, %f71, %f63, %p12;
	add.s32 	%r74, %r110, 6;
	selp.b32 	%r75, %r74, %r73, %p12;
	ld.global.f32 	%f73, [%rd16+56];
	ld.global.nc.f32 	%f74, [%rd18+28];
	sub.f32 	%f75, %f73, %f74;
	ld.global.f32 	%f76, [%rd16+60];
	ld.global.nc.f32 	%f77, [%rd20+28];
	sub.f32 	%f78, %f76, %f77;
	mul.f32 	%f79, %f78, %f78;
	fma.rn.f32 	%f80, %f75, %f75, %f79;
	setp.gt.f32 	%p13, %f80, %f72;
	selp.f32 	%f143, %f80, %f72, %p13;
	add.s32 	%r76, %r110, 7;
	selp.b32 	%r121, %r76, %r75, %p13;
	add.s32 	%r109, %r109, 8;
	add.s32 	%r108, %r108, 8;
	add.s32 	%r110, %r110, 8;
	setp.ne.s32 	%p14, %r110, %r116;
	@%p14 bra 	$L__BB2_7;
$L__BB2_8:
	setp.eq.s32 	%p15, %r5, 0;
	@%p15 bra 	$L__BB2_16;
	and.b32  	%r19, %r48, 3;
	setp.lt.u32 	%p16, %r5, 4;
	@%p16 bra 	$L__BB2_11;
	add.s32 	%r78, %r116, %r4;
	mul.wide.s32 	%rd21, %r78, 8;
	add.s64 	%rd22, %rd3, %rd21;
	ld.global.v2.f32 	{%f81, %f82}, [%rd22];
	add.s32 	%r79, %r78, %r4;
	mul.wide.s32 	%rd23, %r79, 4;
	add.s64 	%rd24, %rd1, %rd23;
	ld.global.nc.f32 	%f83, [%rd24];
	sub.f32 	%f84, %f81, %f83;
	mul.wide.u32 	%rd25, %r48, 4;
	add.s64 	%rd26, %rd24, %rd25;
	ld.global.nc.f32 	%f85, [%rd26];
	sub.f32 	%f86, %f82, %f85;
	mul.f32 	%f87, %f86, %f86;
	fma.rn.f32 	%f88, %f84, %f84, %f87;
	setp.gt.f32 	%p17, %f88, %f143;
	selp.f32 	%f89, %f88, %f143, %p17;
	selp.b32 	%r80, %r116, %r121, %p17;
	add.s32 	%r81, %r116, 1;
	ld.global.f32 	%f90, [%rd22+8];
	ld.global.nc.f32 	%f91, [%rd24+4];
	sub.f32 	%f92, %f90, %f91;
	ld.global.f32 	%f93, [%rd22+12];
	ld.global.nc.f32 	%f94, [%rd26+4];
	sub.f32 	%f95, %f93, %f94;
	mul.f32 	%f96, %f95, %f95;
	fma.rn.f32 	%f97, %f92, %f92, %f96;
	setp.gt.f32 	%p18, %f97, %f89;
	selp.f32 	%f98, %f97, %f89, %p18;
	selp.b32 	%r82, %r81, %r80, %p18;
	add.s32 	%r83, %r116, 2;
	ld.global.f32 	%f99, [%rd22+16];
	ld.global.nc.f32 	%f100, [%rd24+8];
	sub.f32 	%f101, %f99, %f100;
	ld.global.f32 	%f102, [%rd22+20];
	ld.global.nc.f32 	%f103, [%rd26+8];
	sub.f32 	%f104, %f102, %f103;
	mul.f32 	%f105, %f104, %f104;
	fma.rn.f32 	%f106, %f101, %f101, %f105;
	setp.gt.f32 	%p19, %f106, %f98;
	selp.f32 	%f107, %f106, %f98, %p19;
	selp.b32 	%r84, %r83, %r82, %p19;
	add.s32 	%r85, %r116, 3;
	ld.global.f32 	%f108, [%rd22+24];
	ld.global.nc.f32 	%f109, [%rd24+12];
	sub.f32 	%f110, %f108, %f109;
	ld.global.f32 	%f111, [%rd22+28];
	ld.global.nc.f32 	%f112, [%rd26+12];
	sub.f32 	%f113, %f111, %f112;
	mul.f32 	%f114, %f113, %f113;
	fma.rn.f32 	%f115, %f110, %f110, %f114;
	setp.gt.f32 	%p20, %f115, %f107;
	selp.f32 	%f143, %f115, %f107, %p20;
	selp.b32 	%r121, %r85, %r84, %p20;
	add.s32 	%r116, %r116, 4;
$L__BB2_11:
	setp.eq.s32 	%p21, %r19, 0;
	@%p21 bra 	$L__BB2_16;
	setp.eq.s32 	%p22, %r19, 1;
	@%p22 bra 	$L__BB2_14;
	add.s32 	%r87, %r116, %r4;
	mul.wide.s32 	%rd27, %r87, 8;
	add.s64 	%rd28, %rd3, %rd27;
	ld.global.v2.f32 	{%f116, %f117}, [%rd28];
	add.s32 	%r88, %r87, %r4;
	mul.wide.s32 	%rd29, %r88, 4;
	add.s64 	%rd30, %rd1, %rd29;
	ld.global.nc.f32 	%f118, [%rd30];
	sub.f32 	%f119, %f116, %f118;
	mul.wide.u32 	%rd31, %r48, 4;
	add.s64 	%rd32, %rd30, %rd31;
	ld.global.nc.f32 	%f120, [%rd32];
	sub.f32 	%f121, %f117, %f120;
	mul.f32 	%f122, %f121, %f121;
	fma.rn.f32 	%f123, %f119, %f119, %f122;
	setp.gt.f32 	%p23, %f123, %f143;
	selp.f32 	%f124, %f123, %f143, %p23;
	selp.b32 	%r89, %r116, %r121, %p23;
	add.s32 	%r90, %r116, 1;
	ld.global.f32 	%f125, [%rd28+8];
	ld.global.nc.f32 	%f126, [%rd30+4];
	sub.f32 	%f127, %f125, %f126;
	ld.global.f32 	%f128, [%rd28+12];
	ld.global.nc.f32 	%f129, [%rd32+4];
	sub.f32 	%f130, %f128, %f129;
	mul.f32 	%f131, %f130, %f130;
	fma.rn.f32 	%f132, %f127, %f127, %f131;
	setp.gt.f32 	%p24, %f132, %f124;
	selp.f32 	%f143, %f132, %f124, %p24;
	selp.b32 	%r121, %r90, %r89, %p24;
	add.s32 	%r116, %r116, 2;
$L__BB2_14:
	and.b32  	%r91, %r48, 1;
	setp.eq.b32 	%p25, %r91, 1;
	not.pred 	%p26, %p25;
	@%p26 bra 	$L__BB2_16;
	add.s32 	%r92, %r116, %r4;
	mul.wide.s32 	%rd33, %r92, 8;
	add.s64 	%rd34, %rd3, %rd33;
	ld.global.v2.f32 	{%f133, %f134}, [%rd34];
	add.s32 	%r93, %r92, %r4;
	mul.wide.s32 	%rd35, %r93, 4;
	add.s64 	%rd36, %rd1, %rd35;
	ld.global.nc.f32 	%f135, [%rd36];
	sub.f32 	%f136, %f133, %f135;
	mul.wide.u32 	%rd37, %r48, 4;
	add.s64 	%rd38, %rd36, %rd37;
	ld.global.nc.f32 	%f137, [%rd38];
	sub.f32 	%f138, %f134, %f137;
	mul.f32 	%f139, %f138, %f138;
	fma.rn.f32 	%f140, %f136, %f136, %f139;
	setp.gt.f32 	%p27, %f140, %f143;
	selp.b32 	%r121, %r116, %r121, %p27;
$L__BB2_16:
	st.global.u32 	[%rd4], %r121;
	setp.eq.s32 	%p28, %r121, -1;
	@%p28 bra 	$L__BB2_29;
	add.s32 	%r94, %r121, %r4;
	mul.wide.s32 	%rd39, %r94, 8;
	add.s64 	%rd40, %rd3, %rd39;
	mov.f32 	%f141, 0f00000000;
	st.global.v2.f32 	[%rd40], {%f141, %f141};
	setp.lt.s32 	%p29, %r47, 2;
	@%p29 bra 	$L__BB2_29;
	add.s32 	%r96, %r47, -2;
	and.b32  	%r32, %r2, 7;
	setp.lt.u32 	%p30, %r96, 7;
	mov.b32 	%r125, 0;
	@%p30 bra 	$L__BB2_21;
	and.b32  	%r125, %r2, -8;
	neg.s32 	%r123, %r125;
	mad.lo.s32 	%r122, %r4, %r2, %r121;
	shl.b32 	%r36, %r48, 3;
	mul.wide.s32 	%rd43, %r48, 4;
$L__BB2_20:
	.pragma "nounroll";
	mul.wide.s32 	%rd41, %r122, 4;
	add.s64 	%rd42, %rd2, %rd41;
	mov.b32 	%r97, 0;
	st.global.u32 	[%rd42], %r97;
	add.s64 	%rd44, %rd42, %rd43;
	st.global.u32 	[%rd44], %r97;
	add.s64 	%rd45, %rd44, %rd43;
	st.global.u32 	[%rd45], %r97;
	add.s64 	%rd46, %rd45, %rd43;
	st.global.u32 	[%rd46], %r97;
	add.s64 	%rd47, %rd46, %rd43;
	st.global.u32 	[%rd47], %r97;
	add.s64 	%rd48, %rd47, %rd43;
	st.global.u32 	[%rd48], %r97;
	add.s64 	%rd49, %rd48, %rd43;
	st.global.u32 	[%rd49], %r97;
	add.s64 	%rd50, %rd49, %rd43;
	st.global.u32 	[%rd50], %r97;
	add.s32 	%r123, %r123, 8;
	add.s32 	%r122, %r122, %r36;
	setp.ne.s32 	%p31, %r123, 0;
	@%p31 bra 	$L__BB2_20;
$L__BB2_21:
	setp.eq.s32 	%p32, %r32, 0;
	@%p32 bra 	$L__BB2_29;
	and.b32  	%r42, %r2, 3;
	setp.lt.u32 	%p33, %r32, 4;
	@%p33 bra 	$L__BB2_24;
	add.s32 	%r98, %r125, %r3;
	mad.lo.s32 	%r99, %r98, %r48, %r121;
	mul.wide.s32 	%rd51, %r99, 4;
	add.s64 	%rd52, %rd2, %rd51;
	mov.b32 	%r100, 0;
	st.global.u32 	[%rd52], %r100;
	mul.wide.s32 	%rd53, %r48, 4;
	add.s64 	%rd54, %rd52, %rd53;
	st.global.u32 	[%rd54], %r100;
	add.s64 	%rd55, %rd54, %rd53;
	st.global.u32 	[%rd55], %r100;
	add.s64 	%rd56, %rd55, %rd53;
	st.global.u32 	[%rd56], %r100;
	add.s32 	%r125, %r125, 4;
$L__BB2_24:
	setp.eq.s32 	%p34, %r42, 0;
	@%p34 bra 	$L__BB2_29;
	setp.eq.s32 	%p35, %r42, 1;
	@%p35 bra 	$L__BB2_27;
	add.s32 	%r101, %r125, %r3;
	mad.lo.s32 	%r102, %r101, %r48, %r121;
	mul.wide.s32 	%rd57, %r102, 4;
	add.s64 	%rd58, %rd2, %rd57;
	mov.b32 	%r103, 0;
	st.global.u32 	[%rd58], %r103;
	mul.wide.s32 	%rd59, %r48, 4;
	add.s64 	%rd60, %rd58, %rd59;
	st.global.u32 	[%rd60], %r103;
	add.s32 	%r125, %r125, 2;
$L__BB2_27:
	and.b32  	%r104, %r2, 1;
	setp.eq.b32 	%p36, %r104, 1;
	not.pred 	%p37, %p36;
	@%p37 bra 	$L__BB2_29;
	add.s32 	%r105, %r125, %r3;
	mad.lo.s32 	%r106, %r105, %r48, %r121;
	mul.wide.s32 	%rd61, %r106, 4;
	add.s64 	%rd62, %rd2, %rd61;
	mov.b32 	%r107, 0;
	st.global.u32 	[%rd62], %r107;
$L__BB2_29:
	ret;

}
	// .globl	transposeShifts
.visible .entry transposeShifts(
	.param .u64 .ptr .align 1 transposeShifts_param_0,
	.param .u64 .ptr .align 1 transposeShifts_param_1,
	.param .u64 .ptr .align 1 transposeShifts_param_2,
	.param .u64 .ptr .align 1 transposeShifts_param_3,
	.param .u32 transposeShifts_param_4,
	.param .u32 transposeShifts_param_5,
	.param .u32 transposeShifts_param_6
)
{
	.reg .pred 	%p<4>;
	.reg .b32 	%r<21>;
	.reg .b32 	%f<5>;
	.reg .b64 	%rd<21>;

	ld.param.u64 	%rd1, [transposeShifts_param_0];
	ld.param.u64 	%rd2, [transposeShifts_param_1];
	ld.param.u64 	%rd3, [transposeShifts_param_2];
	ld.param.u64 	%rd4, [transposeShifts_param_3];
	ld.param.u32 	%r6, [transposeShifts_param_4];
	ld.param.u32 	%r4, [transposeShifts_param_5];
	ld.param.u32 	%r5, [transposeShifts_param_6];
	mov.u32 	%r7, %ctaid.x;
	mov.u32 	%r8, %ntid.x;
	mov.u32 	%r9, %tid.x;
	mad.lo.s32 	%r1, %r7, %r8, %r9;
	mov.u32 	%r10, %ctaid.y;
	mov.u32 	%r11, %ntid.y;
	mov.u32 	%r12, %tid.y;
	mad.lo.s32 	%r2, %r10, %r11, %r12;
	setp.ge.s32 	%p1, %r1, %r6;
	@%p1 bra 	$L__BB3_4;
	add.s32 	%r3, %r4, -1;
	setp.ge.s32 	%p2, %r2, %r5;
	@%p2 bra 	$L__BB3_4;
	mul.lo.s32 	%r13, %r5, %r1;
	shl.b32 	%r14, %r13, 1;
	add.s32 	%r15, %r14, %r2;
	cvta.to.global.u64 	%rd5, %rd2;
	mul.wide.s32 	%rd6, %r15, 4;
	add.s64 	%rd7, %rd5, %rd6;
	ld.global.nc.f32 	%f1, [%rd7];
	mul.wide.s32 	%rd8, %r5, 4;
	add.s64 	%rd9, %rd7, %rd8;
	ld.global.nc.f32 	%f2, [%rd9];
	sub.s32 	%r16, %r15, %r13;
	cvta.to.global.u64 	%rd10, %rd1;
	mul.wide.s32 	%rd11, %r16, 8;
	add.s64 	%rd12, %rd10, %rd11;
	st.global.v2.f32 	[%rd12], {%f1, %f2};
	setp.ge.s32 	%p3, %r2, %r3;
	@%p3 bra 	$L__BB3_4;
	mul.lo.s32 	%r17, %r3, %r1;
	shl.b32 	%r18, %r17, 1;
	add.s32 	%r19, %r18, %r2;
	cvta.to.global.u64 	%rd13, %rd3;
	mul.wide.s32 	%rd14, %r19, 4;
	add.s64 	%rd15, %rd13, %rd14;
	ld.global.nc.f32 	%f3, [%rd15];
	mul.wide.s32 	%rd16, %r4, 4;
	add.s64 	%rd17, %rd15, %rd16;
	ld.global.nc.f32 	%f4, [%rd17+-4];
	sub.s32 	%r20, %r19, %r17;
	cvta.to.global.u64 	%rd18, %rd4;
	mul.wide.s32 	%rd19, %r20, 8;
	add.s64 	%rd20, %rd18, %rd19;
	st.global.v2.f32 	[%rd20], {%f3, %f4};
$L__BB3_4:
	ret;

}
	// .globl	getOptimalShifts
.visible .entry getOptimalShifts(
	.param .u64 .ptr .align 1 getOptimalShifts_param_0,
	.param .u64 .ptr .align 1 getOptimalShifts_param_1,
	.param .u32 getOptimalShifts_param_2,
	.param .u32 getOptimalShifts_param_3,
	.param .u32 getOptimalShifts_param_4,
	.param .u32 getOptimalShifts_param_5,
	.param .u32 getOptimalShifts_param_6,
	.param .u32 getOptimalShifts_param_7
)
{
	.reg .pred 	%p<22>;
	.reg .b32 	%r<77>;
	.reg .b32 	%f<312>;
	.reg .b64 	%rd<37>;

	ld.param.u64 	%rd7, [getOptimalShifts_param_0];
	ld.param.u64 	%rd8, [getOptimalShifts_param_1];
	ld.param.u32 	%r42, [getOptimalShifts_param_2];
	ld.param.u32 	%r43, [getOptimalShifts_param_3];
	ld.param.u32 	%r47, [getOptimalShifts_param_4];
	ld.param.u32 	%r44, [getOptimalShifts_param_5];
	ld.param.u32 	%r67, [getOptimalShifts_param_6];
	ld.param.u32 	%r72, [getOptimalShifts_param_7];
	mov.u32 	%r49, %ctaid.x;
	mov.u32 	%r50, %ntid.x;
	mov.u32 	%r51, %tid.x;
	mad.lo.s32 	%r1, %r49, %r50, %r51;
	mov.u32 	%r52, %ctaid.y;
	mov.u32 	%r53, %ntid.y;
	mov.u32 	%r54, %tid.y;
	mad.lo.s32 	%r55, %r52, %r53, %r54;
	setp.ge.s32 	%p1, %r1, %r43;
	setp.ge.s32 	%p2, %r55, %r47;
	or.pred  	%p3, %p1, %p2;
	@%p3 bra 	$L__BB4_28;
	cvta.to.global.u64 	%rd1, %rd8;
	add.s32 	%r56, %r42, -1;
	mad.lo.s32 	%r57, %r43, %r55, %r1;
	mul.lo.s32 	%r3, %r57, %r56;
	mul.wide.s32 	%rd9, %r3, 8;
	add.s64 	%rd2, %rd1, %rd9;
	setp.ge.s32 	%p4, %r67, %r72;
	@%p4 bra 	$L__BB4_14;
	sub.s32 	%r4, %r72, %r67;
	and.b32  	%r5, %r4, 15;
	sub.s32 	%r60, %r67, %r72;
	setp.gt.u32 	%p14, %r60, -16;
	mov.f32 	%f311, 0f00000000;
	mov.f32 	%f310, %f311;
	@%p14 bra 	$L__BB4_5;
	and.b32  	%r61, %r4, -16;
	neg.s32 	%r63, %r61;
	add.s64 	%rd22, %rd9, %rd1;
	add.s64 	%rd3, %rd22, 64;
	mov.f32 	%f311, 0f00000000;
$L__BB4_4:
	.pragma "nounroll";
	mul.wide.s32 	%rd23, %r67, 8;
	add.s64 	%rd24, %rd3, %rd23;
	ld.global.nc.v2.f32 	{%f168, %f169}, [%rd24+-64];
	add.f32 	%f170, %f311, %f168;
	add.f32 	%f171, %f310, %f169;
	ld.global.nc.f32 	%f172, [%rd24+-56];
	add.f32 	%f173, %f170, %f172;
	ld.global.nc.f32 	%f174, [%rd24+-52];
	add.f32 	%f175, %f171, %f174;
	ld.global.nc.f32 	%f176, [%rd24+-48];
	add.f32 	%f177, %f173, %f176;
	ld.global.nc.f32 	%f178, [%rd24+-44];
	add.f32 	%f179, %f175, %f178;
	ld.global.nc.f32 	%f180, [%rd24+-40];
	add.f32 	%f181, %f177, %f180;
	ld.global.nc.f32 	%f182, [%rd24+-36];
	add.f32 	%f183, %f179, %f182;
	ld.global.nc.f32 	%f184, [%rd24+-32];
	add.f32 	%f185, %f181, %f184;
	ld.global.nc.f32 	%f186, [%rd24+-28];
	add.f32 	%f187, %f183, %f186;
	ld.global.nc.f32 	%f188, [%rd24+-24];
	add.f32 	%f189, %f185, %f188;
	ld.global.nc.f32 	%f190, [%rd24+-20];
	add.f32 	%f191, %f187, %f190;
	ld.global.nc.f32 	%f192, [%rd24+-16];
	add.f32 	%f193, %f189, %f192;
	ld.global.nc.f32 	%f194, [%rd24+-12];
	add.f32 	%f195, %f191, %f194;
	ld.global.nc.f32 	%f196, [%rd24+-8];
	add.f32 	%f197, %f193, %f196;
	ld.global.nc.f32 	%f198, [%rd24+-4];
	add.f32 	%f199, %f195, %f198;
	ld.global.nc.f32 	%f200, [%rd24];
	add.f32 	%f201, %f197, %f200;
	ld.global.nc.f32 	%f202, [%rd24+4];
	add.f32 	%f203, %f199, %f202;
	ld.global.nc.f32 	%f204, [%rd24+8];
	add.f32 	%f205, %f201, %f204;
	ld.global.nc.f32 	%f206, [%rd24+12];
	add.f32 	%f207, %f203, %f206;
	ld.global.nc.f32 	%f208, [%rd24+16];
	add.f32 	%f209, %f205, %f208;
	ld.global.nc.f32 	%f210, [%rd24+20];
	add.f32 	%f211, %f207, %f210;
	ld.global.nc.f32 	%f212, [%rd24+24];
	add.f32 	%f213, %f209, %f212;
	ld.global.nc.f32 	%f214, [%rd24+28];
	add.f32 	%f215, %f211, %f214;
	ld.global.nc.f32 	%f216, [%rd24+32];
	add.f32 	%f217, %f213, %f216;
	ld.global.nc.f32 	%f218, [%rd24+36];
	add.f32 	%f219, %f215, %f218;
	ld.global.nc.f32 	%f220, [%rd24+40];
	add.f32 	%f221, %f217, %f220;
	ld.global.nc.f32 	%f222, [%rd24+44];
	add.f32 	%f223, %f219, %f222;
	ld.global.nc.f32 	%f224, [%rd24+48];
	add.f32 	%f225, %f221, %f224;
	ld.global.nc.f32 	%f226, [%rd24+52];
	add.f32 	%f227, %f223, %f226;
	ld.global.nc.f32 	%f228, [%rd24+56];
	add.f32 	%f311, %f225, %f228;
	ld.global.nc.f32 	%f229, [%rd24+60];
	add.f32 	%f310, %f227, %f229;
	add.s32 	%r67, %r67, 16;
	add.s32 	%r63, %r63, 16;
	setp.eq.s32 	%p15, %r63, 0;
	@%p15 bra 	$L__BB4_5;
	bra.uni 	$L__BB4_4;
$L__BB4_5:
	setp.eq.s32 	%p16, %r5, 0;
	@%p16 bra 	$L__BB4_27;
	and.b32  	%r19, %r4, 7;
	setp.lt.u32 	%p17, %r5, 8;
	@%p17 bra 	$L__BB4_8;
	mul.wide.s32 	%rd25, %r67, 8;
	add.s64 	%rd26, %rd2, %rd25;
	ld.global.nc.v2.f32 	{%f231, %f232}, [%rd26];
	add.f32 	%f233, %f311, %f231;
	add.f32 	%f234, %f310, %f232;
	ld.global.nc.f32 	%f235, [%rd26+8];
	add.f32 	%f236, %f233, %f235;
	ld.global.nc.f32 	%f237, [%rd26+12];
	add.f32 	%f238, %f234, %f237;
	ld.global.nc.f32 	%f239, [%rd26+16];
	add.f32 	%f240, %f236, %f239;
	ld.global.nc.f32 	%f241, [%rd26+20];
	add.f32 	%f242, %f238, %f241;
	ld.global.nc.f32 	%f243, [%rd26+24];
	add.f32 	%f244, %f240, %f243;
	ld.global.nc.f32 	%f245, [%rd26+28];
	add.f32 	%f246, %f242, %f245;
	ld.global.nc.f32 	%f247, [%rd26+32];
	add.f32 	%f248, %f244, %f247;
	ld.global.nc.f32 	%f249, [%rd26+36];
	add.f32 	%f250, %f246, %f249;
	ld.global.nc.f32 	%f251, [%rd26+40];
	add.f32 	%f252, %f248, %f251;
	ld.global.nc.f32 	%f253, [%rd26+44];
	add.f32 	%f254, %f250, %f253;
	ld.global.nc.f32 	%f255, [%rd26+48];
	add.f32 	%f256, %f252, %f255;
	ld.global.nc.f32 	%f257, [%rd26+52];
	add.f32 	%f258, %f254, %f257;
	ld.global.nc.f32 	%f259, [%rd26+56];
	add.f32 	%f311, %f256, %f259;
	ld.global.nc.f32 	%f260, [%rd26+60];
	add.f32 	%f310, %f258, %f260;
	add.s32 	%r67, %r67, 8;
$L__BB4_8:
	setp.eq.s32 	%p18, %r19, 0;
	@%p18 bra 	$L__BB4_27;
	and.b32  	%r22, %r4, 3;
	setp.lt.u32 	%p19, %r19, 4;
	@%p19 bra 	$L__BB4_11;
	mul.wide.s32 	%rd27, %r67, 8;
	add.s64 	%rd28, %rd2, %rd27;
	ld.global.nc.v2.f32 	{%f262, %f263}, [%rd28];
	add.f32 	%f264, %f311, %f262;
	add.f32 	%f265, %f310, %f263;
	ld.global.nc.f32 	%f266, [%rd28+8];
	add.f32 	%f267, %f264, %f266;
	ld.global.nc.f32 	%f268, [%rd28+12];
	add.f32 	%f269, %f265, %f268;
	ld.global.nc.f32 	%f270, [%rd28+16];
	add.f32 	%f271, %f267, %f270;
	ld.global.nc.f32 	%f272, [%rd28+20];
	add.f32 	%f273, %f269, %f272;
	ld.global.nc.f32 	%f274, [%rd28+24];
	add.f32 	%f311, %f271, %f274;
	ld.global.nc.f32 	%f275, [%rd28+28];
	add.f32 	%f310, %f273, %f275;
	add.s32 	%r67, %r67, 4;
$L__BB4_11:
	setp.eq.s32 	%p20, %r22, 0;
	@%p20 bra 	$L__BB4_27;
	neg.s32 	%r70, %r22;
$L__BB4_13:
	.pragma "nounroll";
	mul.wide.s32 	%rd30, %r67, 8;
	add.s64 	%rd31, %rd2, %rd30;
	ld.global.nc.v2.f32 	{%f276, %f277}, [%rd31];
	add.f32 	%f311, %f311, %f276;
	add.f32 	%f310, %f310, %f277;
	add.s32 	%r67, %r67, 1;
	add.s32 	%r70, %r70, 1;
	setp.eq.s32 	%p21, %r70, 0;
	@%p21 bra 	$L__BB4_27;
	bra.uni 	$L__BB4_13;
$L__BB4_14:
	setp.ge.s32 	%p5, %r72, %r67;
	mov.f32 	%f310, 0f00000000;
	mov.f32 	%f311, %f310;
	@%p5 bra 	$L__BB4_27;
	sub.s32 	%r11, %r67, %r72;
	and.b32  	%r12, %r11, 15;
	sub.s32 	%r58, %r72, %r67;
	setp.gt.u32 	%p6, %r58, -16;
	mov.f32 	%f311, 0f00000000;
	mov.f32 	%f310, %f311;
	@%p6 bra 	$L__BB4_18;
	and.b32  	%r59, %r11, -16;
	neg.s32 	%r65, %r59;
	add.s64 	%rd11, %rd9, %rd1;
	add.s64 	%rd4, %rd11, 64;
	mov.f32 	%f311, 0f00000000;
$L__BB4_17:
	.pragma "nounroll";
	mul.wide.s32 	%rd12, %r72, 8;
	add.s64 	%rd13, %rd4, %rd12;
	ld.global.nc.v2.f32 	{%f55, %f56}, [%rd13+-64];
	sub.f32 	%f57, %f311, %f55;
	sub.f32 	%f58, %f310, %f56;
	ld.global.nc.f32 	%f59, [%rd13+-56];
	sub.f32 	%f60, %f57, %f59;
	ld.global.nc.f32 	%f61, [%rd13+-52];
	sub.f32 	%f62, %f58, %f61;
	ld.global.nc.f32 	%f63, [%rd13+-48];
	sub.f32 	%f64, %f60, %f63;
	ld.global.nc.f32 	%f65, [%rd13+-44];
	sub.f32 	%f66, %f62, %f65;
	ld.global.nc.f32 	%f67, [%rd13+-40];
	sub.f32 	%f68, %f64, %f67;
	ld.global.nc.f32 	%f69, [%rd13+-36];
	sub.f32 	%f70, %f66, %f69;
	ld.global.nc.f32 	%f71, [%rd13+-32];
	sub.f32 	%f72, %f68, %f71;
	ld.global.nc.f32 	%f73, [%rd13+-28];
	sub.f32 	%f74, %f70, %f73;
	ld.global.nc.f32 	%f75, [%rd13+-24];
	sub.f32 	%f76, %f72, %f75;
	ld.global.nc.f32 	%f77, [%rd13+-20];
	sub.f32 	%f78, %f74, %f77;
	ld.global.nc.f32 	%f79, [%rd13+-16];
	sub.f32 	%f80, %f76, %f79;
	ld.global.nc.f32 	%f81, [%rd13+-12];
	sub.f32 	%f82, %f78, %f81;
	ld.global.nc.f32 	%f83, [%rd13+-8];
	sub.f32 	%f84, %f80, %f83;
	ld.global.nc.f32 	%f85, [%rd13+-4];
	sub.f32 	%f86, %f82, %f85;
	ld.global.nc.f32 	%f87, [%rd13];
	sub.f32 	%f88, %f84, %f87;
	ld.global.nc.f32 	%f89, [%rd13+4];
	sub.f32 	%f90, %f86, %f89;
	ld.global.nc.f32 	%f91, [%rd13+8];
	sub.f32 	%f92, %f88, %f91;
	ld.global.nc.f32 	%f93, [%rd13+12];
	sub.f32 	%f94, %f90, %f93;
	ld.global.nc.f32 	%f95, [%rd13+16];
	sub.f32 	%f96, %f92, %f95;
	ld.global.nc.f32 	%f97, [%rd13+20];
	sub.f32 	%f98, %f94, %f97;
	ld.global.nc.f32 	%f99, [%rd13+24];
	sub.f32 	%f100, %f96, %f99;
	ld.global.nc.f32 	%f101, [%rd13+28];
	sub.f32 	%f102, %f98, %f101;
	ld.global.nc.f32 	%f103, [%rd13+32];
	sub.f32 	%f104, %f100, %f103;
	ld.global.nc.f32 	%f105, [%rd13+36];
	sub.f32 	%f106, %f102, %f105;
	ld.global.nc.f32 	%f107, [%rd13+40];
	sub.f32 	%f108, %f104, %f107;
	ld.global.nc.f32 	%f109, [%rd13+44];
	sub.f32 	%f110, %f106, %f109;
	ld.global.nc.f32 	%f111, [%rd13+48];
	sub.f32 	%f112, %f108, %f111;
	ld.global.nc.f32 	%f113, [%rd13+52];
	sub.f32 	%f114, %f110, %f113;
	ld.global.nc.f32 	%f115, [%rd13+56];
	sub.f32 	%f311, %f112, %f115;
	ld.global.nc.f32 	%f116, [%rd13+60];
	sub.f32 	%f310, %f114, %f116;
	add.s32 	%r72, %r72, 16;
	add.s32 	%r65, %r65, 16;
	setp.eq.s32 	%p7, %r65, 0;
	@%p7 bra 	$L__BB4_18;
	bra.uni 	$L__BB4_17;
$L__BB4_18:
	setp.eq.s32 	%p8, %r12, 0;
	@%p8 bra 	$L__BB4_27;
	and.b32  	%r31, %r11, 7;
	setp.lt.u32 	%p9, %r12, 8;
	@%p9 bra 	$L__BB4_21;
	mul.wide.s32 	%rd14, %r72, 8;
	add.s64 	%rd15, %rd2, %rd14;
	ld.global.nc.v2.f32 	{%f118, %f119}, [%rd15];
	sub.f32 	%f120, %f311, %f118;
	sub.f32 	%f121, %f310, %f119;
	ld.global.nc.f32 	%f122, [%rd15+8];
	sub.f32 	%f123, %f120, %f122;
	ld.global.nc.f32 	%f124, [%rd15+12];
	sub.f32 	%f125, %f121, %f124;
	ld.global.nc.f32 	%f126, [%rd15+16];
	sub.f32 	%f127, %f123, %f126;
	ld.global.nc.f32 	%f128, [%rd15+20];
	sub.f32 	%f129, %f125, %f128;
	ld.global.nc.f32 	%f130, [%rd15+24];
	sub.f32 	%f131, %f127, %f130;
	ld.global.nc.f32 	%f132, [%rd15+28];
	sub.f32 	%f133, %f129, %f132;
	ld.global.nc.f32 	%f134, [%rd15+32];
	sub.f32 	%f135, %f131, %f134;
	ld.global.nc.f32 	%f136, [%rd15+36];
	sub.f32 	%f137, %f133, %f136;
	ld.global.nc.f32 	%f138, [%rd15+40];
	sub.f32 	%f139, %f135, %f138;
	ld.global.nc.f32 	%f140, [%rd15+44];
	sub.f32 	%f141, %f137, %f140;
	ld.global.nc.f32 	%f142, [%rd15+48];
	sub.f32 	%f143, %f139, %f142;
	ld.global.nc.f32 	%f144, [%rd15+52];
	sub.f32 	%f145, %f141, %f144;
	ld.global.nc.f32 	%f146, [%rd15+56];
	sub.f32 	%f311, %f143, %f146;
	ld.global.nc.f32 	%f147, [%rd15+60];
	sub.f32 	%f310, %f145, %f147;
	add.s32 	%r72, %r72, 8;
$L__BB4_21:
	setp.eq.s32 	%p10, %r31, 0;
	@%p10 bra 	$L__BB4_27;
	and.b32  	%r34, %r11, 3;
	setp.lt.u32 	%p11, %r31, 4;
	@%p11 bra 	$L__BB4_24;
	mul.wide.s32 	%rd16, %r72, 8;
	add.s64 	%rd17, %rd2, %rd16;
	ld.global.nc.v2.f32 	{%f149, %f150}, [%rd17];
	sub.f32 	%f151, %f311, %f149;
	sub.f32 	%f152, %f310, %f150;
	ld.global.nc.f32 	%f153, [%rd17+8];
	sub.f32 	%f154, %f151, %f153;
	ld.global.nc.f32 	%f155, [%rd17+12];
	sub.f32 	%f156, %f152, %f155;
	ld.global.nc.f32 	%f157, [%rd17+16];
	sub.f32 	%f158, %f154, %f157;
	ld.global.nc.f32 	%f159, [%rd17+20];
	sub.f32 	%f160, %f156, %f159;
	ld.global.nc.f32 	%f161, [%rd17+24];
	sub.f32 	%f311, %f158, %f161;
	ld.global.nc.f32 	%f162, [%rd17+28];
	sub.f32 	%f310, %f160, %f162;
	add.s32 	%r72, %r72, 4;
$L__BB4_24:
	setp.eq.s32 	%p12, %r34, 0;
	@%p12 bra 	$L__BB4_27;
	neg.s32 	%r75, %r34;
$L__BB4_26:
	.pragma "nounroll";
	mul.wide.s32 	%rd19, %r72, 8;
	add.s64 	%rd20, %rd2, %rd19;
	ld.global.nc.v2.f32 	{%f163, %f164}, [%rd20];
	sub.f32 	%f311, %f311, %f163;
	sub.f32 	%f310, %f310, %f164;
	add.s32 	%r72, %r72, 1;
	add.s32 	%r75, %r75, 1;
	setp.ne.s32 	%p13, %r75, 0;
	@%p13 bra 	$L__BB4_26;
$L__BB4_27:
	mul.lo.s32 	%r62, %r44, %r55;
	cvt.s64.s32 	%rd32, %r62;
	cvta.to.global.u64 	%rd33, %rd7;
	add.s64 	%rd34, %rd33, %rd32;
	mul.wide.s32 	%rd35, %r1, 8;
	add.s64 	%rd36, %rd34, %rd35;
	st.global.v2.f32 	[%rd36], {%f311, %f310};
$L__BB4_28:
	ret;

}
	// .globl	concatenateShifts
.visible .entry concatenateShifts(
	.param .u64 .ptr .align 1 concatenateShifts_param_0,
	.param .u64 .ptr .align 1 concatenateShifts_param_1,
	.param .u64 .ptr .align 1 concatenateShifts_param_2,
	.param .u32 concatenateShifts_param_3,
	.param .u32 concatenateShifts_param_4,
	.param .u32 concatenateShifts_param_5
)
{
	.reg .pred 	%p<6>;
	.reg .b32 	%r<22>;
	.reg .b32 	%f<3>;
	.reg .b64 	%rd<19>;

	ld.param.u64 	%rd1, [concatenateShifts_param_0];
	ld.param.u64 	%rd2, [concatenateShifts_param_1];
	ld.param.u64 	%rd3, [concatenateShifts_param_2];
	ld.param.u32 	%r4, [concatenateShifts_param_3];
	ld.param.u32 	%r5, [concatenateShifts_param_4];
	ld.param.u32 	%r6, [concatenateShifts_param_5];
	mov.u32 	%r8, %ctaid.x;
	mov.u32 	%r9, %ntid.x;
	mov.u32 	%r10, %tid.x;
	mad.lo.s32 	%r1, %r8, %r9, %r10;
	mov.u32 	%r11, %ctaid.y;
	mov.u32 	%r12, %ntid.y;
	mov.u32 	%r13, %tid.y;
	mad.lo.s32 	%r2, %r11, %r12, %r13;
	mov.u32 	%r14, %ctaid.z;
	mov.u32 	%r15, %ntid.z;
	mov.u32 	%r16, %tid.z;
	mad.lo.s32 	%r17, %r14, %r15, %r16;
	setp.ge.s32 	%p1, %r2, %r5;
	setp.ge.s32 	%p2, %r17, %r6;
	or.pred  	%p3, %p1, %p2;
	setp.ge.s32 	%p4, %r1, %r4;
	or.pred  	%p5, %p4, %p3;
	@%p5 bra 	$L__BB5_2;
	cvta.to.global.u64 	%rd4, %rd1;
	cvta.to.global.u64 	%rd5, %rd2;
	cvta.to.global.u64 	%rd6, %rd3;
	mul.wide.s32 	%rd7, %r1, 8;
	add.s64 	%rd8, %rd4, %rd7;
	ld.global.nc.u64 	%rd9, [%rd8];
	cvta.to.global.u64 	%rd10, %rd9;
	mul.wide.s32 	%rd11, %r1, 4;
	add.s64 	%rd12, %rd5, %rd11;
	ld.global.nc.u32 	%r18, [%rd12];
	mul.lo.s32 	%r19, %r18, %r17;
	cvt.s64.s32 	%rd13, %r19;
	add.s64 	%rd14, %rd10, %rd13;
	mad.lo.s32 	%r20, %r5, %r17, %r2;
	mad.lo.s32 	%r21, %r20, %r4, %r1;
	mul.wide.s32 	%rd15, %r21, 8;
	add.s64 	%rd16, %rd6, %rd15;
	mul.wide.u32 	%rd17, %r2, 8;
	add.s64 	%rd18, %rd14, %rd17;
	ld.global.nc.v2.f32 	{%f1, %f2}, [%rd18];
	st.global.v2.f32 	[%rd16], {%f1, %f2};
$L__BB5_2:
	ret;

}
	// .globl	separateShifts
.visible .entry separateShifts(
	.param .u64 .ptr .align 1 separateShifts_param_0,
	.param .u64 .ptr .align 1 separateShifts_param_1,
	.param .u64 .ptr .align 1 separateShifts_param_2,
	.param .u32 separateShifts_param_3,
	.param .u32 separateShifts_param_4,
	.param .u32 separateShifts_param_5
)
{
	.reg .pred 	%p<6>;
	.reg .b32 	%r<22>;
	.reg .b32 	%f<3>;
	.reg .b64 	%rd<19>;

	ld.param.u64 	%rd1, [separateShifts_param_0];
	ld.param.u64 	%rd2, [separateShifts_param_1];
	ld.param.u64 	%rd3, [separateShifts_param_2];
	ld.param.u32 	%r4, [separateShifts_param_3];
	ld.param.u32 	%r5, [separateShifts_param_4];
	ld.param.u32 	%r6, [separateShifts_param_5];
	mov.u32 	%r8, %ctaid.x;
	mov.u32 	%r9, %ntid.x;
	mov.u32 	%r10, %tid.x;
	mad.lo.s32 	%r1, %r8, %r9, %r10;
	mov.u32 	%r11, %ctaid.y;
	mov.u32 	%r12, %ntid.y;
	mov.u32 	%r13, %tid.y;
	mad.lo.s32 	%r2, %r11, %r12, %r13;
	mov.u32 	%r14, %ctaid.z;
	mov.u32 	%r15, %ntid.z;
	mov.u32 	%r16, %tid.z;
	mad.lo.s32 	%r17, %r14, %r15, %r16;
	setp.ge.s32 	%p1, %r2, %r5;
	setp.ge.s32 	%p2, %r17, %r6;
	or.pred  	%p3, %p1, %p2;
	setp.ge.s32 	%p4, %r1, %r4;
	or.pred  	%p5, %p4, %p3;
	@%p5 bra 	$L__BB6_2;
	cvta.to.global.u64 	%rd4, %rd2;
	cvta.to.global.u64 	%rd5, %rd3;
	cvta.to.global.u64 	%rd6, %rd1;
	mul.wide.s32 	%rd7, %r1, 8;
	add.s64 	%rd8, %rd4, %rd7;
	ld.global.nc.u64 	%rd9, [%rd8];
	cvta.to.global.u64 	%rd10, %rd9;
	mul.wide.s32 	%rd11, %r1, 4;
	add.s64 	%rd12, %rd5, %rd11;
	ld.global.nc.u32 	%r18, [%rd12];
	mul.lo.s32 	%r19, %r18, %r17;
	cvt.s64.s32 	%rd13, %r19;
	add.s64 	%rd14, %rd10, %rd13;
	mul.wide.u32 	%rd15, %r2, 8;
	add.s64 	%rd16, %rd14, %rd15;
	mad.lo.s32 	%r20, %r5, %r17, %r2;
	mad.lo.s32 	%r21, %r20, %r4, %r1;
	mul.wide.s32 	%rd17, %r21, 8;
	add.s64 	%rd18, %rd6, %rd17;
	ld.global.nc.v2.f32 	{%f1, %f2}, [%rd18];
	st.global.v2.f32 	[%rd16], {%f1, %f2};
$L__BB6_2:
	ret;

}


// ===== COMPILED SASS (sm_100) =====

	.target	sm_100

	.elftype	@"ET_EXEC"


//--------------------- .note.nv.tkinfo           --------------------------
	.section	.note.nv.tkinfo,"",@"SHT_NOTE"
	.sectionflags	@"SHF_NOTE_NV_TKINFO"
	.tkinfo
        /*0018*/ 	.word	0x00000002
        /*0030*/ 	.string	""
        /*0030*/ 	.string	"ptxas"
        /*0030*/ 	.string	"Cuda compilation tools, release 13.0, V13.0.88"
        /*0030*/ 	.string	"Build cuda_13.0.r13.0/compiler.36424714_0"
        /*0030*/ 	.string	"-arch sm_100 -m 64 "



//--------------------- .note.nv.cuinfo           --------------------------
	.section	.note.nv.cuinfo,"",@"SHT_NOTE"
	.sectionflags	@"SHF_NOTE_NV_CUINFO"
        /*0018*/ 	.short	0x0002
        /*001a*/ 	.short	0x0064
        /*001c*/ 	.short	0x0082
	.zero		2


//--------------------- .nv.info                  --------------------------
	.section	.nv.info,"",@"SHT_CUDA_INFO"
	.align	4


	//----- nvinfo : EIATTR_REGCOUNT
	.align		4
        /*0000*/ 	.byte	0x04, 0x2f
        /*0002*/ 	.short	(.L_1 - .L_0)
	.align		4
.L_0:
        /*0004*/ 	.word	index@(copyShiftMatrix)
        /*0008*/ 	.word	0x00000016


	//----- nvinfo : EIATTR_FRAME_SIZE
	.align		4
.L_1:
        /*000c*/ 	.byte	0x04, 0x11
        /*000e*/ 	.short	(.L_3 - .L_2)
	.align		4
.L_2:
        /*0010*/ 	.word	index@(copyShiftMatrix)
        /*0014*/ 	.word	0x00000000


	//----- nvinfo : EIATTR_REGCOUNT
	.align		4
.L_3:
        /*0018*/ 	.byte	0x04, 0x2f
        /*001a*/ 	.short	(.L_5 - .L_4)
	.align		4
.L_4:
        /*001c*/ 	.word	index@(setPointers)
        /*0020*/ 	.word	0x00000020


	//----- nvinfo : EIATTR_FRAME_SIZE
	.align		4
.L_5:
        /*0024*/ 	.byte	0x04, 0x11
        /*0026*/ 	.short	(.L_7 - .L_6)
	.align		4
.L_6:
        /*0028*/ 	.word	index@(setPointers)
        /*002c*/ 	.word	0x00000000


	//----- nvinfo : EIATTR_REGCOUNT
	.align		4
.L_7:
        /*0030*/ 	.byte	0x04, 0x2f
        /*0032*/ 	.short	(.L_9 - .L_8)
	.align		4
.L_8:
        /*0034*/ 	.word	index@(checkForOutliers)
        /*0038*/ 	.word	0x00000020


	//----- nvinfo : EIATTR_FRAME_SIZE
	.align		4
.L_9:
        /*003c*/ 	.byte	0x04, 0x11
        /*003e*/ 	.short	(.L_11 - .L_10)
	.align		4
.L_10:
        /*0040*/ 	.word	index@(checkForOutliers)
        /*0044*/ 	.word	0x00000000


	//----- nvinfo : EIATTR_REGCOUNT
	.align		4
.L_11:
        /*0048*/ 	.byte	0x04, 0x2f
        /*004a*/ 	.short	(.L_13 - .L_12)
	.align		4
.L_12:
        /*004c*/ 	.word	index@(transposeShifts)
        /*0050*/ 	.word	0x00000012


	//----- nvinfo : EIATTR_FRAME_SIZE
	.align		4
.L_13:
        /*0054*/ 	.byte	0x04, 0x11
        /*0056*/ 	.short	(.L_15 - .L_14)
	.align		4
.L_14:
        /*0058*/ 	.word	index@(transposeShifts)
        /*005c*/ 	.word	0x00000000


	//----- nvinfo : EIATTR_REGCOUNT
	.align		4
.L_15:
        /*0060*/ 	.byte	0x04, 0x2f
        /*0062*/ 	.short	(.L_17 - .L_16)
	.align		4
.L_16:
        /*0064*/ 	.word	index@(getOptimalShifts)
        /*0068*/ 	.word	0x00000020


	//----- nvinfo : EIATTR_FRAME_SIZE
	.align		4
.L_17:
        /*006c*/ 	.byte	0x04, 0x11
        /*006e*/ 	.short	(.L_19 - .L_18)
	.align		4
.L_18:
        /*0070*/ 	.word	index@(getOptimalShifts)
        /*0074*/ 	.word	0x00000000


	//----- nvinfo : EIATTR_REGCOUNT
	.align		4
.L_19:
        /*0078*/ 	.byte	0x04, 0x2f
        /*007a*/ 	.short	(.L_21 - .L_20)
	.align		4
.L_20:
        /*007c*/ 	.word	index@(concatenateShifts)
        /*0080*/ 	.word	0x00000010


	//----- nvinfo : EIATTR_FRAME_SIZE
	.align		4
.L_21:
        /*0084*/ 	.byte	0x04, 0x11
        /*0086*/ 	.short	(.L_23 - .L_22)
	.align		4
.L_22:
        /*0088*/ 	.word	index@(concatenateShifts)
        /*008c*/ 	.word	0x00000000


	//----- nvinfo : EIATTR_REGCOUNT
	.align		4
.L_23:
        /*0090*/ 	.byte	0x04, 0x2f
        /*0092*/ 	.short	(.L_25 - .L_24)
	.align		4
.L_24:
        /*0094*/ 	.word	index@(separateShifts)
        /*0098*/ 	.word	0x0000000e


	//----- nvinfo : EIATTR_FRAME_SIZE
	.align		4
.L_25:
        /*009c*/ 	.byte	0x04, 0x11
        /*009e*/ 	.short	(.L_27 - .L_26)
	.align		4
.L_26:
        /*00a0*/ 	.word	index@(separateShifts)
        /*00a4*/ 	.word	0x00000000


	//----- nvinfo : EIATTR_MIN_STACK_SIZE
	.align		4
.L_27:
        /*00a8*/ 	.byte	0x04, 0x12
        /*00aa*/ 	.short	(.L_29 - .L_28)
	.align		4
.L_28:
        /*00ac*/ 	.word	index@(separateShifts)
        /*00b0*/ 	.word	0x00000000


	//----- nvinfo : EIATTR_MIN_STACK_SIZE
	.align		4
.L_29:
        /*00b4*/ 	.byte	0x04, 0x12
        /*00b6*/ 	.short	(.L_31 - .L_30)
	.align		4
.L_30:
        /*00b8*/ 	.word	index@(concatenateShifts)
        /*00bc*/ 	.word	0x00000000


	//----- nvinfo : EIATTR_MIN_STACK_SIZE
	.align		4
.L_31:
        /*00c0*/ 	.byte	0x04, 0x12
        /*00c2*/ 	.short	(.L_33 - .L_32)
	.align		4
.L_32:
        /*00c4*/ 	.word	index@(getOptimalShifts)
        /*00c8*/ 	.word	0x00000000


	//----- nvinfo : EIATTR_MIN_STACK_SIZE
	.align		4
.L_33:
        /*00cc*/ 	.byte	0x04, 0x12
        /*00ce*/ 	.short	(.L_35 - .L_34)
	.align		4
.L_34:
        /*00d0*/ 	.word	index@(transposeShifts)
        /*00d4*/ 	.word	0x00000000


	//----- nvinfo : EIATTR_MIN_STACK_SIZE
	.align		4
.L_35:
        /*00d8*/ 	.byte	0x04, 0x12
        /*00da*/ 	.short	(.L_37 - .L_36)
	.align		4
.L_36:
        /*00dc*/ 	.word	index@(checkForOutliers)
        /*00e0*/ 	.word	0x00000000


	//----- nvinfo : EIATTR_MIN_STACK_SIZE
	.align		4
.L_37:
        /*00e4*/ 	.byte	0x04, 0x12
        /*00e6*/ 	.short	(.L_39 - .L_38)
	.align		4
.L_38:
        /*00e8*/ 	.word	index@(setPointers)
        /*00ec*/ 	.word	0x00000000


	//----- nvinfo : EIATTR_MIN_STACK_SIZE
	.align		4
.L_39:
        /*00f0*/ 	.byte	0x04, 0x12
        /*00f2*/ 	.short	(.L_41 - .L_40)
	.align		4
.L_40:
        /*00f4*/ 	.word	index@(copyShiftMatrix)
        /*00f8*/ 	.word	0x00000000
.L_41:


//--------------------- .nv.compat                --------------------------
	.section	.nv.compat,"",@"SHT_CUDA_COMPAT_INFO"
	.align	4
        /*0000*/ 	.byte	0x02, 0x09, 0x00, 0x00, 0x02, 0x02, 0x01, 0x00, 0x02, 0x05, 0x05, 0x00, 0x03, 0x07, 0x01, 0x01
        /*0010*/ 	.byte	0x02, 0x03, 0x00, 0x00, 0x02, 0x06, 0x01, 0x00, 0x04, 0x0b, 0x08, 0x00, 0x09, 0x00, 0x00, 0x00
        /*0020*/ 	.byte	0x00, 0x00, 0x00, 0x00


//--------------------- .nv.info.separateShifts   --------------------------
	.section	.nv.info.separateShifts,"",@"SHT_CUDA_INFO"
	.sectionflags	@""
	.align	4


	//----- nvinfo : EIATTR_CUDA_API_VERSION
	.align		4
        /*0000*/ 	.byte	0x04, 0x37
        /*0002*/ 	.short	(.L_43 - .L_42)
.L_42:
        /*0004*/ 	.word	0x00000082


	//----- nvinfo : EIATTR_KPARAM_INFO
	.align		4
.L_43:
        /*0008*/ 	.byte	0x04, 0x17
        /*000a*/ 	.short	(.L_45 - .L_44)
.L_44:
        /*000c*/ 	.word	0x00000000
        /*0010*/ 	.short	0x0005
        /*0012*/ 	.short	0x0020
        /*0014*/ 	.byte	0x00, 0xf0, 0x11, 0x00


	//----- nvinfo : EIATTR_KPARAM_INFO
	.align		4
.L_45:
        /*0018*/ 	.byte	0x04, 0x17
        /*001a*/ 	.short	(.L_47 - .L_46)
.L_46:
        /*001c*/ 	.word	0x00000000
        /*0020*/ 	.short	0x0004
        /*0022*/ 	.short	0x001c
        /*0024*/ 	.byte	0x00, 0xf0, 0x11, 0x00


	//----- nvinfo : EIATTR_KPARAM_INFO
	.align		4
.L_47:
        /*0028*/ 	.byte	0x04, 0x17
        /*002a*/ 	.short	(.L_49 - .L_48)
.L_48:
        /*002c*/ 	.word	0x00000000
        /*0030*/ 	.short	0x0003
        /*0032*/ 	.short	0x0018
        /*0034*/ 	.byte	0x00, 0xf0, 0x11, 0x00


	//----- nvinfo : EIATTR_KPARAM_INFO
	.align		4
.L_49:
        /*0038*/ 	.byte	0x04, 0x17
        /*003a*/ 	.short	(.L_51 - .L_50)
.L_50:
        /*003c*/ 	.word	0x00000000
        /*0040*/ 	.short	0x0002
        /*0042*/ 	.short	0x0010
        /*0044*/ 	.byte	0x00, 0xf5, 0x21, 0x00


	//----- nvinfo : EIATTR_KPARAM_INFO
	.align		4
.L_51:
        /*0048*/ 	.byte	0x04, 0x17
        /*004a*/ 	.short	(.L_53 - .L_52)
.L_52:
        /*004c*/ 	.word	0x00000000
        /*0050*/ 	.short	0x0001
        /*0052*/ 	.short	0x0008
        /*0054*/ 	.byte	0x00, 0xf5, 0x21, 0x00


	//----- nvinfo : EIATTR_KPARAM_INFO
	.align		4
.L_53:
        /*0058*/ 	.byte	0x04, 0x17
        /*005a*/ 	.short	(.L_55 - .L_54)
.L_54:
        /*005c*/ 	.word	0x00000000
        /*0060*/ 	.short	0x0000
        /*0062*/ 	.short	0x0000
        /*0064*/ 	.byte	0x00, 0xf5, 0x21, 0x00


	//----- nvinfo : EIATTR_SPARSE_MMA_MASK
	.align		4
.L_55:
        /*0068*/ 	.byte	0x03, 0x50
        /*006a*/ 	.short	0x0000


	//----- nvinfo : EIATTR_MAXREG_COUNT
	.align		4
        /*006c*/ 	.byte	0x03, 0x1b
        /*006e*/ 	.short	0x00ff


	//----- nvinfo : EIATTR_MERCURY_ISA_VERSION
	.align		4
        /*0070*/ 	.byte	0x03, 0x5f
        /*0072*/ 	.short	0x0101


	//----- nvinfo : EIATTR_VRC_CTA_INIT_COUNT
	.align		4
        /*0074*/ 	.byte	0x02, 0x4a
	.zero		1
	.zero		1


	//----- nvinfo : EIATTR_EXIT_INSTR_OFFSETS
	.align		4
        /*0078*/ 	.byte	0x04, 0x1c
        /*007a*/ 	.short	(.L_57 - .L_56)


	//   ....[0]....
.L_56:
        /*007c*/ 	.word	0x00000120


	//   ....[1]....
        /*0080*/ 	.word	0x00000240


	//----- nvinfo : EIATTR_CBANK_PARAM_SIZE
	.align		4
.L_57:
        /*0084*/ 	.byte	0x03, 0x19
        /*0086*/ 	.short	0x0024


	//----- nvinfo : EIATTR_PARAM_CBANK
	.align		4
        /*0088*/ 	.byte	0x04, 0x0a
        /*008a*/ 	.short	(.L_59 - .L_58)
	.align		4
.L_58:
        /*008c*/ 	.word	index@(.nv.constant0.separateShifts)
        /*0090*/ 	.short	0x0380
        /*0092*/ 	.short	0x0024


	//----- nvinfo : EIATTR_SW_WAR
	.align		4
.L_59:
        /*0094*/ 	.byte	0x04, 0x36
        /*0096*/ 	.short	(.L_61 - .L_60)
.L_60:
        /*0098*/ 	.word	0x00000008
.L_61:


//--------------------- .nv.info.concatenateShifts --------------------------
	.section	.nv.info.concatenateShifts,"",@"SHT_CUDA_INFO"
	.sectionflags	@""
	.align	4


	//----- nvinfo : EIATTR_CUDA_API_VERSION
	.align		4
        /*0000*/ 	.byte	0x04, 0x37
        /*0002*/ 	.short	(.L_63 - .L_62)
.L_62:
        /*0004*/ 	.word	0x00000082


	//----- nvinfo : EIATTR_KPARAM_INFO
	.align		4
.L_63:
        /*0008*/ 	.byte	0x04, 0x17
        /*000a*/ 	.short	(.L_65 - .L_64)
.L_64:
        /*000c*/ 	.word	0x00000000
        /*0010*/ 	.short	0x0005
        /*0012*/ 	.short	0x0020
        /*0014*/ 	.byte	0x00, 0xf0, 0x11, 0x00


	//----- nvinfo : EIATTR_KPARAM_INFO
	.align		4
.L_65:
        /*0018*/ 	.byte	0x04, 0x17
        /*001a*/ 	.short	(.L_67 - .L_66)
.L_66:
        /*001c*/ 	.word	0x00000000
        /*0020*/ 	.short	0x0004
        /*0022*/ 	.short	0x001c
        /*0024*/ 	.byte	0x00, 0xf0, 0x11, 0x00


	//----- nvinfo : EIATTR_KPARAM_INFO
	.align		4
.L_67:
        /*0028*/ 	.byte	0x04, 0x17
        /*002a*/ 	.short	(.L_69 - .L_68)
.L_68:
        /*002c*/ 	.word	0x00000000
        /*0030*/ 	.short	0x0003
        /*0032*/ 	.short	0x0018
        /*0034*/ 	.byte	0x00, 0xf0, 0x11, 0x00


	//----- nvinfo : EIATTR_KPARAM_INFO
	.align		4
.L_69:
        /*0038*/ 	.byte	0x04, 0x17
        /*003a*/ 	.short	(.L_71 - .L_70)
.L_70:
        /*003c*/ 	.word	0x00000000
        /*0040*/ 	.short	0x0002
        /*0042*/ 	.short	0x0010
        /*0044*/ 	.byte	0x00, 0xf5, 0x21, 0x00


	//----- nvinfo : EIATTR_KPARAM_INFO
	.align		4
.L_71:
        /*0048*/ 	.byte	0x04, 0x17
        /*004a*/ 	.short	(.L_73 - .L_72)
.L_72:
        /*004c*/ 	.word	0x00000000
        /*0050*/ 	.short	0x0001
        /*0052*/ 	.short	0x0008
        /*0054*/ 	.byte	0x00, 0xf5, 0x21, 0x00


	//----- nvinfo : EIATTR_KPARAM_INFO
	.align		4
.L_73:
        /*0058*/ 	.byte	0x04, 0x17
        /*005a*/ 	.short	(.L_75 - .L_74)
.L_74:
        /*005c*/ 	.word	0x00000000
        /*0060*/ 	.short	0x0000
        /*0062*/ 	.short	0x0000
        /*0064*/ 	.byte	0x00, 0xf5, 0x21, 0x00


	//----- nvinfo : EIATTR_SPARSE_MMA_MASK
	.align		4
.L_75:
        /*0068*/ 	.byte	0x03, 0x50
        /*006a*/ 	.short	0x0000


	//----- nvinfo : EIATTR_MAXREG_COUNT
	.align		4
        /*006c*/ 	.byte	0x03, 0x1b
        /*006e*/ 	.short	0x00ff


	//----- nvinfo : EIATTR_MERCURY_ISA_VERSION
	.align		4
        /*0070*/ 	.byte	0x03, 0x5f
        /*0072*/ 	.short	0x0101


	//----- nvinfo : EIATTR_VRC_CTA_INIT_COUNT
	.align		4
        /*0074*/ 	.byte	0x02, 0x4a
	.zero		1
	.zero		1


	//----- nvinfo : EIATTR_EXIT_INSTR_OFFSETS
	.align		4
        /*0078*/ 	.byte	0x04, 0x1c
        /*007a*/ 	.short	(.L_77 - .L_76)


	//   ....[0]....
.L_76:
        /*007c*/ 	.word	0x00000120


	//   ....[1]....
        /*0080*/ 	.word	0x00000240


	//----- nvinfo : EIATTR_CBANK_PARAM_SIZE
	.align		4
.L_77:
        /*0084*/ 	.byte	0x03, 0x19
        /*0086*/ 	.short	0x0024


	//----- nvinfo : EIATTR_PARAM_CBANK
	.align		4
        /*0088*/ 	.byte	0x04, 0x0a
        /*008a*/ 	.short	(.L_79 - .L_78)
	.align		4
.L_78:
        /*008c*/ 	.word	index@(.nv.constant0.concatenateShifts)
        /*0090*/ 	.short	0x0380
        /*0092*/ 	.short	0x0024


	//----- nvinfo : EIATTR_SW_WAR
	.align		4
.L_79:
        /*0094*/ 	.byte	0x04, 0x36
        /*0096*/ 	.short	(.L_81 - .L_80)
.L_80:
        /*0098*/ 	.word	0x00000008
.L_81:


//--------------------- .nv.info.getOptimalShifts --------------------------
	.section	.nv.info.getOptimalShifts,"",@"SHT_CUDA_INFO"
	.sectionflags	@""
	.align	4


	//----- nvinfo : EIATTR_CUDA_API_VERSION
	.align		4
        /*0000*/ 	.byte	0x04, 0x37
        /*0002*/ 	.short	(.L_83 - .L_82)
.L_82:
        /*0004*/ 	.word	0x00000082


	//----- nvinfo : EIATTR_KPARAM_INFO
	.align		4
.L_83:
        /*0008*/ 	.byte	0x04, 0x17
        /*000a*/ 	.short	(.L_85 - .L_84)
.L_84:
        /*000c*/ 	.word	0x00000000
        /*0010*/ 	.short	0x0007
        /*0012*/ 	.short	0x0024
        /*0014*/ 	.byte	0x00, 0xf0, 0x11, 0x00


	//----- nvinfo : EIATTR_KPARAM_INFO
	.align		4
.L_85:
        /*0018*/ 	.byte	0x04, 0x17
        /*001a*/ 	.short	(.L_87 - .L_86)
.L_86:
        /*001c*/ 	.word	0x00000000
        /*0020*/ 	.short	0x0006
        /*0022*/ 	.short	0x0020
        /*0024*/ 	.byte	0x00, 0xf0, 0x11, 0x00


	//----- nvinfo : EIATTR_KPARAM_INFO
	.align		4
.L_87:
        /*0028*/ 	.byte	0x04, 0x17
        /*002a*/ 	.short	(.L_89 - .L_88)
.L_88:
        /*002c*/ 	.word	0x00000000
        /*0030*/ 	.short	0x0005
        /*0032*/ 	.short	0x001c
        /*0034*/ 	.byte	0x00, 0xf0, 0x11, 0x00


	//----- nvinfo : EIATTR_KPARAM_INFO
	.align		4
.L_89:
        /*0038*/ 	.byte	0x04, 0x17
        /*003a*/ 	.short	(.L_91 - .L_90)
.L_90:
        /*003c*/ 	.word	0x00000000
        /*0040*/ 	.short	0x0004
        /*0042*/ 	.short	0x0018
        /*0044*/ 	.byte	0x00, 0xf0, 0x11, 0x00


	//----- nvinfo : EIATTR_KPARAM_INFO
	.align		4
.L_91:
        /*0048*/ 	.byte	0x04, 0x17
        /*004a*/ 	.short	(.L_93 - .L_92)
.L_92:
        /*004c*/ 	.word	0x00000000
        /*0050*/ 	.short	0x0003
        /*0052*/ 	.short	0x0014
        /*0054*/ 	.byte	0x00, 0xf0, 0x11, 0x00


	//----- nvinfo : EIATTR_KPARAM_INFO
	.align		4
.L_93:
        /*0058*/ 	.byte	0x04, 0x17
        /*005a*/ 	.short	(.L_95 - .L_94)
.L_94:
        /*005c*/ 	.word	0x00000000
        /*0060*/ 	.short	0x0002
        /*0062*/ 	.short	0x0010
        /*0064*/ 	.byte	0x00, 0xf0, 0x11, 0x00


	//----- nvinfo : EIATTR_KPARAM_INFO
	.align		4
.L_95:
        /*0068*/ 	.byte	0x04, 0x17
        /*006a*/ 	.short	(.L_97 - .L_96)
.L_96:
        /*006c*/ 	.word	0x00000000
        /*0070*/ 	.short	0x0001
        /*0072*/ 	.short	0x0008
        /*0074*/ 	.byte	0x00, 0xf5, 0x21, 0x00


	//----- nvinfo : EIATTR_KPARAM_INFO
	.align		4
.L_97:
        /*0078*/ 	.byte	0x04, 0x17
        /*007a*/ 	.short	(.L_99 - .L_98)
.L_98:
        /*007c*/ 	.word	0x00000000
        /*0080*/ 	.short	0x0000
        /*0082*/ 	.short	0x0000
        /*0084*/ 	.byte	0x00, 0xf5, 0x21, 0x00


	//----- nvinfo : EIATTR_SPARSE_MMA_MASK
	.align		4
.L_99:
        /*0088*/ 	.byte	0x03, 0x50
        /*008a*/ 	.short	0x0000


	//----- nvinfo : EIATTR_MAXREG_COUNT
	.align		4
        /*008c*/ 	.byte	0x03, 0x1b
        /*008e*/ 	.short	0x00ff


	//----- nvinfo : EIATTR_MERCURY_ISA_VERSION
	.align		4
        /*0090*/ 	.byte	0x03, 0x5f
        /*0092*/ 	.short	0x0101


	//----- nvinfo : EIATTR_VRC_CTA_INIT_COUNT
	.align		4
        /*0094*/ 	.byte	0x02, 0x4a
	.zero		1
	.zero		1


	//----- nvinfo : EIATTR_EXIT_INSTR_OFFSETS
	.align		4
        /*0098*/ 	.byte	0x04, 0x1c
        /*009a*/ 	.short	(.L_101 - .L_100)


	//   ....[0]....
.L_100:
        /*009c*/ 	.word	0x00000100


	//   ....[1]....
        /*00a0*/ 	.word	0x00001270


	//----- nvinfo : EIATTR_CBANK_PARAM_SIZE
	.align		4
.L_101:
        /*00a4*/ 	.byte	0x03, 0x19
        /*00a6*/ 	.short	0x0028


	//----- nvinfo : EIATTR_PARAM_CBANK
	.align		4
        /*00a8*/ 	.byte	0x04, 0x0a
        /*00aa*/ 	.short	(.L_103 - .L_102)
	.align		4
.L_102:
        /*00ac*/ 	.word	index@(.nv.constant0.getOptimalShifts)
        /*00b0*/ 	.short	0x0380
        /*00b2*/ 	.short	0x0028


	//----- nvinfo : EIATTR_SW_WAR
	.align		4
.L_103:
        /*00b4*/ 	.byte	0x04, 0x36
        /*00b6*/ 	.short	(.L_105 - .L_104)
.L_104:
        /*00b8*/ 	.word	0x00000008
.L_105:


//--------------------- .nv.info.transposeShifts  --------------------------
	.section	.nv.info.transposeShifts,"",@"SHT_CUDA_INFO"
	.sectionflags	@""
	.align	4


	//----- nvinfo : EIATTR_CUDA_API_VERSION
	.align		4
        /*0000*/ 	.byte	0x04, 0x37
        /*0002*/ 	.short	(.L_107 - .L_106)
.L_106:
        /*0004*/ 	.word	0x00000082


	//----- nvinfo : EIATTR_KPARAM_INFO
	.align		4
.L_107:
        /*0008*/ 	.byte	0x04, 0x17
        /*000a*/ 	.short	(.L_109 - .L_108)
.L_108:
        /*000c*/ 	.word	0x00000000
        /*0010*/ 	.short	0x0006
        /*0012*/ 	.short	0x0028
        /*0014*/ 	.byte	0x00, 0xf0, 0x11, 0x00


	//----- nvinfo : EIATTR_KPARAM_INFO
	.align		4
.L_109:
        /*0018*/ 	.byte	0x04, 0x17
        /*001a*/ 	.short	(.L_111 - .L_110)
.L_110:
        /*001c*/ 	.word	0x00000000
        /*0020*/ 	.short	0x0005
        /*0022*/ 	.short	0x0024
        /*0024*/ 	.byte	0x00, 0xf0, 0x11, 0x00


	//----- nvinfo : EIATTR_KPARAM_INFO
	.align		4
.L_111:
        /*0028*/ 	.byte	0x04, 0x17
        /*002a*/ 	.short	(.L_113 - .L_112)
.L_112:
        /*002c*/ 	.word	0x00000000
        /*0030*/ 	.short	0x0004
        /*0032*/ 	.short	0x0020
        /*0034*/ 	.byte	0x00, 0xf0, 0x11, 0x00


	//----- nvinfo : EIATTR_KPARAM_INFO
	.align		4
.L_113:
        /*0038*/ 	.byte	0x04, 0x17
        /*003a*/ 	.short	(.L_115 - .L_114)
.L_114:
        /*003c*/ 	.word	0x00000000
        /*0040*/ 	.short	0x0003
        /*0042*/ 	.short	0x0018
        /*0044*/ 	.byte	0x00, 0xf5, 0x21, 0x00


	//----- nvinfo : EIATTR_KPARAM_INFO
	.align		4
.L_115:
        /*0048*/ 	.byte	0x04, 0x17
        /*004a*/ 	.short	(.L_117 - .L_116)
.L_116:
        /*004c*/ 	.word	0x00000000
        /*0050*/ 	.short	0x0002
        /*0052*/ 	.short	0x0010
        /*0054*/ 	.byte	0x00, 0xf5, 0x21, 0x00


	//----- nvinfo : EIATTR_KPARAM_INFO
	.align		4
.L_117:
        /*0058*/ 	.byte	0x04, 0x17
        /*005a*/ 	.short	(.L_119 - .L_118)
.L_118:
        /*005c*/ 	.word	0x00000000
        /*0060*/ 	.short	0x0001
        /*0062*/ 	.short	0x0008
        /*0064*/ 	.byte	0x00, 0xf5, 0x21, 0x00


	//----- nvinfo : EIATTR_KPARAM_INFO
	.align		4
.L_119:
        /*0068*/ 	.byte	0x04, 0x17
        /*006a*/ 	.short	(.L_121 - .L_120)
.L_120:
        /*006c*/ 	.word	0x00000000
        /*0070*/ 	.short	0x0000
        /*0072*/ 	.short	0x0000
        /*0074*/ 	.byte	0x00, 0xf5, 0x21, 0x00


	//----- nvinfo : EIATTR_SPARSE_MMA_MASK
	.align		4
.L_121:
        /*0078*/ 	.byte	0x03, 0x50
        /*007a*/ 	.short	0x0000


	//----- nvinfo : EIATTR_MAXREG_COUNT
	.align		4
        /*007c*/ 	.byte	0x03, 0x1b
        /*007e*/ 	.short	0x00ff


	//----- nvinfo : EIATTR_MERCURY_ISA_VERSION
	.align		4
        /*0080*/ 	.byte	0x03, 0x5f
        /*0082*/ 	.short	0x0101


	//----- nvinfo : EIATTR_VRC_CTA_INIT_COUNT
	.align		4
        /*0084*/ 	.byte	0x02, 0x4a
	.zero		1
	.zero		1


	//----- nvinfo : EIATTR_EXIT_INSTR_OFFSETS
	.align		4
        /*0088*/ 	.byte	0x04, 0x1c
        /*008a*/ 	.short	(.L_123 - .L_122)


	//   ....[0]....
.L_122:
        /*008c*/ 	.word	0x000000b0


	//   ....[1]....
        /*0090*/ 	.word	0x000000e0


	//   ....[2]....
        /*0094*/ 	.word	0x000001e0


	//   ....[3]....
        /*0098*/ 	.word	0x000002a0


	//----- nvinfo : EIATTR_CBANK_PARAM_SIZE
	.align		4
.L_123:
        /*009c*/ 	.byte	0x03, 0x19
        /*009e*/ 	.short	0x002c


	//----- nvinfo : EIATTR_PARAM_CBANK
	.align		4
        /*00a0*/ 	.byte	0x04, 0x0a
        /*00a2*/ 	.short	(.L_125 - .L_124)
	.align		4
.L_124:
        /*00a4*/ 	.word	index@(.nv.constant0.transposeShifts)
        /*00a8*/ 	.short	0x0380
        /*00aa*/ 	.short	0x002c


	//----- nvinfo : EIATTR_SW_WAR
	.align		4
.L_125:
        /*00ac*/ 	.byte	0x04, 0x36
        /*00ae*/ 	.short	(.L_127 - .L_126)
.L_126:
        /*00b0*/ 	.word	0x00000008
.L_127:


//--------------------- .nv.info.checkForOutliers --------------------------
	.section	.nv.info.checkForOutliers,"",@"SHT_CUDA_INFO"
	.sectionflags	@""
	.align	4


	//----- nvinfo : EIATTR_CUDA_API_VERSION
	.align		4
        /*0000*/ 	.byte	0x04, 0x37
        /*0002*/ 	.short	(.L_129 - .L_128)
.L_128:
        /*0004*/ 	.word	0x00000082


	//----- nvinfo : EIATTR_KPARAM_INFO
	.align		4
.L_129:
        /*0008*/ 	.byte	0x04, 0x17
        /*000a*/ 	.short	(.L_131 - .L_130)
.L_130:
        /*000c*/ 	.word	0x00000000
        /*0010*/ 	.short	0x0007
        /*0012*/ 	.short	0x0030
        /*0014*/ 	.byte	0x00, 0xf0, 0x11, 0x00


	//----- nvinfo : EIATTR_KPARAM_INFO
	.align		4
.L_131:
        /*0018*/ 	.byte	0x04, 0x17
        /*001a*/ 	.short	(.L_133 - .L_132)
.L_132:
        /*001c*/ 	.word	0x00000000
        /*0020*/ 	.short	0x0006
        /*0022*/ 	.short	0x002c
        /*0024*/ 	.byte	0x00, 0xf0, 0x11, 0x00


	//----- nvinfo : EIATTR_KPARAM_INFO
	.align		4
.L_133:
        /*0028*/ 	.byte	0x04, 0x17
        /*002a*/ 	.short	(.L_135 - .L_134)
.L_134:
        /*002c*/ 	.word	0x00000000
        /*0030*/ 	.short	0x0005
        /*0032*/ 	.short	0x0028
        /*0034*/ 	.byte	0x00, 0xf0, 0x11, 0x00


	//----- nvinfo : EIATTR_KPARAM_INFO
	.align		4
.L_135:
        /*0038*/ 	.byte	0x04, 0x17
        /*003a*/ 	.short	(.L_137 - .L_136)
.L_136:
        /*003c*/ 	.word	0x00000000
        /*0040*/ 	.short	0x0004
        /*0042*/ 	.short	0x0020
        /*0044*/ 	.byte	0x00, 0xf5, 0x21, 0x00


	//----- nvinfo : EIATTR_KPARAM_INFO
	.align		4
.L_137:
        /*0048*/ 	.byte	0x04, 0x17
        /*004a*/ 	.short	(.L_139 - .L_138)
.L_138:
        /*004c*/ 	.word	0x00000000
        /*0050*/ 	.short	0x0003
        /*0052*/ 	.short	0x0018
        /*0054*/ 	.byte	0x00, 0xf5, 0x21, 0x00


	//----- nvinfo : EIATTR_KPARAM_INFO
	.align		4
.L_139:
        /*0058*/ 	.byte	0x04, 0x17
        /*005a*/ 	.short	(.L_141 - .L_140)
.L_140:
        /*005c*/ 	.word	0x00000000
        /*0060*/ 	.short	0x0002
        /*0062*/ 	.short	0x0010
        /*0064*/ 	.byte	0x00, 0xf5, 0x21, 0x00


	//----- nvinfo : EIATTR_KPARAM_INFO
	.align		4
.L_141:
        /*0068*/ 	.byte	0x04, 0x17
        /*006a*/ 	.short	(.L_143 - .L_142)
.L_142:
        /*006c*/ 	.word	0x00000000
        /*0070*/ 	.short	0x0001
        /*0072*/ 	.short	0x0008
        /*0074*/ 	.byte	0x00, 0xf5, 0x21, 0x00


	//----- nvinfo : EIATTR_KPARAM_INFO
	.align		4
.L_143:
        /*0078*/ 	.byte	0x04, 0x17
        /*007a*/ 	.short	(.L_145 - .L_144)
.L_144:
        /*007c*/ 	.word	0x00000000
        /*0080*/ 	.short	0x0000
        /*0082*/ 	.short	0x0000
        /*0084*/ 	.byte	0x00, 0xf5, 0x21, 0x00


	//----- nvinfo : EIATTR_SPARSE_MMA_MASK
	.align		4
.L_145:
        /*0088*/ 	.byte	0x03, 0x50
        /*008a*/ 	.short	0x0000


	//----- nvinfo : EIATTR_MAXREG_COUNT
	.align		4
        /*008c*/ 	.byte	0x03, 0x1b
        /*008e*/ 	.short	0x00ff


	//----- nvinfo : EIATTR_MERCURY_ISA_VERSION
	.align		4
        /*0090*/ 	.byte	0x03, 0x5f
        /*0092*/ 	.short	0x0101


	//----- nvinfo : EIATTR_VRC_CTA_INIT_COUNT
	.align		4
        /*0094*/ 	.byte	0x02, 0x4a
	.zero		1
	.zero		1


	//----- nvinfo : EIATTR_EXIT_INSTR_OFFSETS
	.align		4
        /*0098*/ 	.byte	0x04, 0x1c
        /*009a*/ 	.short	(.L_147 - .L_146)


	//   ....[0]....
.L_146:
        /*009c*/ 	.word	0x00000070


	//   ....[1]....
        /*00a0*/ 	.word	0x000000d0


	//   ....[2]....
        /*00a4*/ 	.word	0x00000140


	//   ....[3]....
        /*00a8*/ 	.word	0x00000ee0


	//   ....[4]....
        /*00ac*/ 	.word	0x00000f40


	//   ....[5]....
        /*00b0*/ 	.word	0x00001130


	//   ....[6]....
        /*00b4*/ 	.word	0x00001240


	//   ....[7]....
        /*00b8*/ 	.word	0x00001310


	//   ....[8]....
        /*00bc*/ 	.word	0x00001370


	//----- nvinfo : EIATTR_CBANK_PARAM_SIZE
	.align		4
.L_147:
        /*00c0*/ 	.byte	0x03, 0x19
        /*00c2*/ 	.short	0x0034


	//----- nvinfo : EIATTR_PARAM_CBANK
	.align		4
        /*00c4*/ 	.byte	0x04, 0x0a
        /*00c6*/ 	.short	(.L_149 - .L_148)
	.align		4
.L_148:
        /*00c8*/ 	.word	index@(.nv.constant0.checkForOutliers)
        /*00cc*/ 	.short	0x0380
        /*00ce*/ 	.short	0x0034


	//----- nvinfo : EIATTR_SW_WAR
	.align		4
.L_149:
        /*00d0*/ 	.byte	0x04, 0x36
        /*00d2*/ 	.short	(.L_151 - .L_150)
.L_150:
        /*00d4*/ 	.word	0x00000008
.L_151:


//--------------------- .nv.info.setPointers      --------------------------
	.section	.nv.info.setPointers,"",@"SHT_CUDA_INFO"
	.sectionflags	@""
	.align	4


	//----- nvinfo : EIATTR_CUDA_API_VERSION
	.align		4
        /*0000*/ 	.byte	0x04, 0x37
        /*0002*/ 	.short	(.L_153 - .L_152)
.L_152:
        /*0004*/ 	.word	0x00000082


	//----- nvinfo : EIATTR_KPARAM_INFO
	.align		4
.L_153:
        /*0008*/ 	.byte	0x04, 0x17
        /*000a*/ 	.short	(.L_155 - .L_154)
.L_154:
        /*000c*/ 	.word	0x00000000
        /*0010*/ 	.short	0x0012
        /*0012*/ 	.short	0x0088
        /*0014*/ 	.byte	0x00, 0xf0, 0x11, 0x00


	//----- nvinfo : EIATTR_KPARAM_INFO
	.align		4
.L_155:
        /*0018*/ 	.byte	0x04, 0x17
        /*001a*/ 	.short	(.L_157 - .L_156)
.L_156:
        /*001c*/ 	.word	0x00000000
        /*0020*/ 	.short	0x0011
        /*0022*/ 	.short	0x0084
        /*0024*/ 	.byte	0x00, 0xf0, 0x11, 0x00


	//----- nvinfo : EIATTR_KPARAM_INFO
	.align		4
.L_157:
        /*0028*/ 	.byte	0x04, 0x17
        /*002a*/ 	.short	(.L_159 - .L_158)
.L_158:
        /*002c*/ 	.word	0x00000000
        /*0030*/ 	.short	0x0010
        /*0032*/ 	.short	0x0080
        /*0034*/ 	.byte	0x00, 0xf0, 0x11, 0x00


	//----- nvinfo : EIATTR_KPARAM_INFO
	.align		4
.L_159:
        /*0038*/ 	.byte	0x04, 0x17
        /*003a*/ 	.short	(.L_161 - .L_160)
.L_160:
        /*003c*/ 	.word	0x00000000
        /*0040*/ 	.short	0x000f
        /*0042*/ 	.short	0x0078
        /*0044*/ 	.byte	0x00, 0xf5, 0x21, 0x00


	//----- nvinfo : EIATTR_KPARAM_INFO
	.align		4
.L_161:
        /*0048*/ 	.byte	0x04, 0x17
        /*004a*/ 	.short	(.L_163 - .L_162)
.L_162:
        /*004c*/ 	.word	0x00000000
        /*0050*/ 	.short	0x000e
        /*0052*/ 	.short	0x0070
        /*0054*/ 	.byte	0x00, 0xf5, 0x21, 0x00


	//----- nvinfo : EIATTR_KPARAM_INFO
	.align		4
.L_163:
        /*0058*/ 	.byte	0x04, 0x17
        /*005a*/ 	.short	(.L_165 - .L_164)
.L_164:
        /*005c*/ 	.word	0x00000000
        /*0060*/ 	.short	0x000d
        /*0062*/ 	.short	0x0068
        /*0064*/ 	.byte	0x00, 0xf5, 0x21, 0x00


	//----- nvinfo : EIATTR_KPARAM_INFO
	.align		4
.L_165:
        /*0068*/ 	.byte	0x04, 0x17
        /*006a*/ 	.short	(.L_167 - .L_166)
.L_166:
        /*006c*/ 	.word	0x00000000
        /*0070*/ 	.short	0x000c
        /*0072*/ 	.short	0x0060
        /*0074*/ 	.byte	0x00, 0xf5, 0x21, 0x00


	//----- nvinfo : EIATTR_KPARAM_INFO
	.align		4
.L_167:
        /*0078*/ 	.byte	0x04, 0x17
        /*007a*/ 	.short	(.L_169 - .L_168)
.L_168:
        /*007c*/ 	.word	0x00000000
        /*0080*/ 	.short	0x000b
        /*0082*/ 	.short	0x0058
        /*0084*/ 	.byte	0x00, 0xf5, 0x21, 0x00


	//----- nvinfo : EIATTR_KPARAM_INFO
	.align		4
.L_169:
        /*0088*/ 	.byte	0x04, 0x17
        /*008a*/ 	.short	(.L_171 - .L_170)
.L_170:
        /*008c*/ 	.word	0x00000000
        /*0090*/ 	.short	0x000a
        /*0092*/ 	.short	0x0050
        /*0094*/ 	.byte	0x00, 0xf5, 0x21, 0x00


	//----- nvinfo : EIATTR_KPARAM_INFO
	.align		4
.L_171:
        /*0098*/ 	.byte	0x04, 0x17
        /*009a*/ 	.short	(.L_173 - .L_172)
.L_172:
        /*009c*/ 	.word	0x00000000
        /*00a0*/ 	.short	0x0009
        /*00a2*/ 	.short	0x0048
        /*00a4*/ 	.byte	0x00, 0xf5, 0x21, 0x00


	//----- nvinfo : EIATTR_KPARAM_INFO
	.align		4
.L_173:
        /*00a8*/ 	.byte	0x04, 0x17
        /*00aa*/ 	.short	(.L_175 - .L_174)
.L_174:
        /*00ac*/ 	.word	0x00000000
        /*00b0*/ 	.short	0x0008
        /*00b2*/ 	.short	0x0040
        /*00b4*/ 	.byte	0x00, 0xf5, 0x21, 0x00


	//----- nvinfo : EIATTR_KPARAM_INFO
	.align		4
.L_175:
        /*00b8*/ 	.byte	0x04, 0x17
        /*00ba*/ 	.short	(.L_177 - .L_176)
.L_176:
        /*00bc*/ 	.word	0x00000000
        /*00c0*/ 	.short	0x0007
        /*00c2*/ 	.short	0x0038
        /*00c4*/ 	.byte	0x00, 0xf5, 0x21, 0x00


	//----- nvinfo : EIATTR_KPARAM_INFO
	.align		4
.L_177:
        /*00c8*/ 	.byte	0x04, 0x17
        /*00ca*/ 	.short	(.L_179 - .L_178)
.L_178:
        /*00cc*/ 	.word	0x00000000
        /*00d0*/ 	.short	0x0006
        /*00d2*/ 	.short	0x0030
        /*00d4*/ 	.byte	0x00, 0xf5, 0x21, 0x00


	//----- nvinfo : EIATTR_KPARAM_INFO
	.align		4
.L_179:
        /*00d8*/ 	.byte	0x04, 0x17
        /*00da*/ 	.short	(.L_181 - .L_180)
.L_180:
        /*00dc*/ 	.word	0x00000000
        /*00e0*/ 	.short	0x0005
        /*00e2*/ 	.short	0x0028
        /*00e4*/ 	.byte	0x00, 0xf5, 0x21, 0x00


	//----- nvinfo : EIATTR_KPARAM_INFO
	.align		4
.L_181:
        /*00e8*/ 	.byte	0x04, 0x17
        /*00ea*/ 	.short	(.L_183 - .L_182)
.L_182:
        /*00ec*/ 	.word	0x00000000
        /*00f0*/ 	.short	0x0004
        /*00f2*/ 	.short	0x0020
        /*00f4*/ 	.byte	0x00, 0xf5, 0x21, 0x00


	//----- nvinfo : EIATTR_KPARAM_INFO
	.align		4
.L_183:
        /*00f8*/ 	.byte	0x04, 0x17
        /*00fa*/ 	.short	(.L_185 - .L_184)
.L_184:
        /*00fc*/ 	.word	0x00000000
        /*0100*/ 	.short	0x0003
        /*0102*/ 	.short	0x0018
        /*0104*/ 	.byte	0x00, 0xf5, 0x21, 0x00


	//----- nvinfo : EIATTR_KPARAM_INFO
	.align		4
.L_185:
        /*0108*/ 	.byte	0x04, 0x17
        /*010a*/ 	.short	(.L_187 - .L_186)
.L_186:
        /*010c*/ 	.word	0x00000000
        /*0110*/ 	.short	0x0002
        /*0112*/ 	.short	0x0010
        /*0114*/ 	.byte	0x00, 0xf5, 0x21, 0x00


	//----- nvinfo : EIATTR_KPARAM_INFO
	.align		4
.L_187:
        /*0118*/ 	.byte	0x04, 0x17
        /*011a*/ 	.short	(.L_189 - .L_188)
.L_188:
        /*011c*/ 	.word	0x00000000
        /*0120*/ 	.short	0x0001
        /*0122*/ 	.short	0x0008
        /*0124*/ 	.byte	0x00, 0xf5, 0x21, 0x00


	//----- nvinfo : EIATTR_KPARAM_INFO
	.align		4
.L_189:
        /*0128*/ 	.byte	0x04, 0x17
        /*012a*/ 	.short	(.L_191 - .L_190)
.L_190:
        /*012c*/ 	.word	0x00000000
        /*0130*/ 	.short	0x0000
        /*0132*/ 	.short	0x0000
        /*0134*/ 	.byte	0x00, 0xf5, 0x21, 0x00


	//----- nvinfo : EIATTR_SPARSE_MMA_MASK
	.align		4
.L_191:
        /*0138*/ 	.byte	0x03, 0x50
        /*013a*/ 	.short	0x0000


	//----- nvinfo : EIATTR_MAXREG_COUNT
	.align		4
        /*013c*/ 	.byte	0x03, 0x1b
        /*013e*/ 	.short	0x00ff


	//----- nvinfo : EIATTR_MERCURY_ISA_VERSION
	.align		4
        /*0140*/ 	.byte	0x03, 0x5f
        /*0142*/ 	.short	0x0101


	//----- nvinfo : EIATTR_VRC_CTA_INIT_COUNT
	.align		4
        /*0144*/ 	.byte	0x02, 0x4a
	.zero		1
	.zero		1


	//----- nvinfo : EIATTR_EXIT_INSTR_OFFSETS
	.align		4
        /*0148*/ 	.byte	0x04, 0x1c
        /*014a*/ 	.short	(.L_193 - .L_192)


	//   ....[0]....
.L_192:
        /*014c*/ 	.word	0x00000070


	//   ....[1]....
        /*0150*/ 	.word	0x00000380


	//----- nvinfo : EIATTR_CBANK_PARAM_SIZE
	.align		4
.L_193:
        /*0154*/ 	.byte	0x03, 0x19
        /*0156*/ 	.short	0x008c


	//----- nvinfo : EIATTR_PARAM_CBANK
	.align		4
        /*0158*/ 	.byte	0x04, 0x0a
        /*015a*/ 	.short	(.L_195 - .L_194)
	.align		4
.L_194:
        /*015c*/ 	.word	index@(.nv.constant0.setPointers)
        /*0160*/ 	.short	0x0380
        /*0162*/ 	.short	0x008c


	//----- nvinfo : EIATTR_SW_WAR
	.align		4
.L_195:
        /*0164*/ 	.byte	0x04, 0x36
        /*0166*/ 	.short	(.L_197 - .L_196)
.L_196:
        /*0168*/ 	.word	0x00000008
.L_197:


//--------------------- .nv.info.copyShiftMatrix  --------------------------
	.section	.nv.info.copyShiftMatrix,"",@"SHT_CUDA_INFO"
	.sectionflags	@""
	.align	4


	//----- nvinfo : EIATTR_CUDA_API_VERSION
	.align		4
        /*0000*/ 	.byte	0x04, 0x37
        /*0002*/ 	.short	(.L_199 - .L_198)
.L_198:
        /*0004*/ 	.word	0x00000082


	//----- nvinfo : EIATTR_KPARAM_INFO
	.align		4
.L_199:
        /*0008*/ 	.byte	0x04, 0x17
        /*000a*/ 	.short	(.L_201 - .L_200)
.L_200:
        /*000c*/ 	.word	0x00000000
        /*0010*/ 	.short	0x0003
        /*0012*/ 	.short	0x0010
        /*0014*/ 	.byte	0x00, 0xf0, 0x11, 0x00


	//----- nvinfo : EIATTR_KPARAM_INFO
	.align		4
.L_201:
        /*0018*/ 	.byte	0x04, 0x17
        /*001a*/ 	.short	(.L_203 - .L_202)
.L_202:
        /*001c*/ 	.word	0x00000000
        /*0020*/ 	.short	0x0002
        /*0022*/ 	.short	0x000c
        /*0024*/ 	.byte	0x00, 0xf0, 0x11, 0x00


	//----- nvinfo : EIATTR_KPARAM_INFO
	.align		4
.L_203:
        /*0028*/ 	.byte	0x04, 0x17
        /*002a*/ 	.short	(.L_205 - .L_204)
.L_204:
        /*002c*/ 	.word	0x00000000
        /*0030*/ 	.short	0x0001
        /*0032*/ 	.short	0x0008
        /*0034*/ 	.byte	0x00, 0xf0, 0x11, 0x00


	//----- nvinfo : EIATTR_KPARAM_INFO
	.align		4
.L_205:
        /*0038*/ 	.byte	0x04, 0x17
        /*003a*/ 	.short	(.L_207 - .L_206)
.L_206:
        /*003c*/ 	.word	0x00000000
        /*0040*/ 	.short	0x0000
        /*0042*/ 	.short	0x0000
        /*0044*/ 	.byte	0x00, 0xf5, 0x21, 0x00


	//----- nvinfo : EIATTR_SPARSE_MMA_MASK
	.align		4
.L_207:
        /*0048*/ 	.byte	0x03, 0x50
        /*004a*/ 	.short	0x0000


	//----- nvinfo : EIATTR_MAXREG_COUNT
	.align		4
        /*004c*/ 	.byte	0x03, 0x1b
        /*004e*/ 	.short	0x00ff


	//----- nvinfo : EIATTR_MERCURY_ISA_VERSION
	.align		4
        /*0050*/ 	.byte	0x03, 0x5f
        /*0052*/ 	.short	0x0101


	//----- nvinfo : EIATTR_VRC_CTA_INIT_COUNT
	.align		4
        /*0054*/ 	.byte	0x02, 0x4a
	.zero		1
	.zero		1


	//----- nvinfo : EIATTR_EXIT_INSTR_OFFSETS
	.align		4
        /*0058*/ 	.byte	0x04, 0x1c
        /*005a*/ 	.short	(.L_209 - .L_208)


	//   ....[0]....
.L_208:
        /*005c*/ 	.word	0x00000080


	//   ....[1]....
        /*0060*/ 	.word	0x000000e0


	//   ....[2]....
        /*0064*/ 	.word	0x00000450


	//   ....[3]....
        /*0068*/ 	.word	0x000005e0


	//   ....[4]....
        /*006c*/ 	.word	0x000006f0


	//   ....[5]....
        /*0070*/ 	.word	0x000007d0


	//----- nvinfo : EIATTR_CBANK_PARAM_SIZE
	.align		4
.L_209:
        /*0074*/ 	.byte	0x03, 0x19
        /*0076*/ 	.short	0x0014


	//----- nvinfo : EIATTR_PARAM_CBANK
	.align		4
        /*0078*/ 	.byte	0x04, 0x0a
        /*007a*/ 	.short	(.L_211 - .L_210)
	.align		4
.L_210:
        /*007c*/ 	.word	index@(.nv.constant0.copyShiftMatrix)
        /*0080*/ 	.short	0x0380
        /*0082*/ 	.short	0x0014


	//----- nvinfo : EIATTR_SW_WAR
	.align		4
.L_211:
        /*0084*/ 	.byte	0x04, 0x36
        /*0086*/ 	.short	(.L_213 - .L_212)
.L_212:
        /*0088*/ 	.word	0x00000008
.L_213:


//--------------------- .nv.callgraph             --------------------------
	.section	.nv.callgraph,"",@"SHT_CUDA_CALLGRAPH"
	.align	4
	.sectionentsize	8
	.align		4
        /*0000*/ 	.word	0x00000000
	.align		4
        /*0004*/ 	.word	0xffffffff
	.align		4
        /*0008*/ 	.word	0x00000000
	.align		4
        /*000c*/ 	.word	0xfffffffe
	.align		4
        /*0010*/ 	.word	0x00000000
	.align		4
        /*0014*/ 	.word	0xfffffffd
	.align		4
        /*0018*/ 	.word	0x00000000
	.align		4
        /*001c*/ 	.word	0xfffffffc


//--------------------- .text.separateShifts      --------------------------
	.section	.text.separateShifts,"ax",@progbits
	.align	128
        .global         separateShifts
        .type           separateShifts,@function
        .size           separateShifts,(.L_x_33 - separateShifts)
        .other          separateShifts,@"STO_CUDA_ENTRY STV_DEFAULT"
separateShifts:
.text.separateShifts:
[----:B------:R-:W-:Y:S01]  /*0000*/  LDC R1, c[0x0][0x37c] ;  /* 0x0000df00ff017b82 */ /* 0x000fe20000000800 */
[----:B------:R-:W0:Y:S07]  /*0010*/  S2R R3, SR_TID.Z ;  /* 0x0000000000037919 */ /* 0x000e2e0000002300 */
[----:B------:R-:W1:Y:S01]  /*0020*/  LDC R7, c[0x0][0x360] ;  /* 0x0000d800ff077b82 */ /* 0x000e620000000800 */
[----:B------:R-:W2:Y:S01]  /*0030*/  LDCU UR7, c[0x0][0x3a0] ;  /* 0x00007400ff0777ac */ /* 0x000ea20008000800 */
[----:B------:R-:W3:Y:S01]  /*0040*/  S2R R4, SR_TID.Y ;  /* 0x0000000000047919 */ /* 0x000ee20000002200 */
[----:B------:R-:W4:Y:S01]  /*0050*/  LDCU.64 UR8, c[0x0][0x398] ;  /* 0x00007300ff0877ac */ /* 0x000f220008000a00 */
[----:B------:R-:W1:Y:S04]  /*0060*/  S2R R2, SR_TID.X ;  /* 0x0000000000027919 */ /* 0x000e680000002100 */
[----:B------:R-:W3:Y:S08]  /*0070*/  LDC R11, c[0x0][0x364] ;  /* 0x0000d900ff0b7b82 */ /* 0x000ef00000000800 */
[----:B------:R-:W0:Y:S08]  /*0080*/  S2UR UR6, SR_CTAID.Z ;  /* 0x00000000000679c3 */ /* 0x000e300000002700 */
[----:B------:R-:W0:Y:S08]  /*0090*/  LDC R0, c[0x0][0x368] ;  /* 0x0000da00ff007b82 */ /* 0x000e300000000800 */
[----:B------:R-:W3:Y:S08]  /*00a0*/  S2UR UR5, SR_CTAID.Y ;  /* 0x00000000000579c3 */ /* 0x000ef00000002600 */
[----:B------:R-:W1:Y:S01]  /*00b0*/  S2UR UR4, SR_CTAID.X ;  /* 0x00000000000479c3 */ /* 0x000e620000002500 */
[----:B0-----:R-:W-:-:S05]  /*00c0*/  IMAD R0, R0, UR6, R3 ;  /* 0x0000000600007c24 */ /* 0x001fca000f8e0203 */
[----:B--2---:R-:W-:Y:S01]  /*00d0*/  ISETP.GE.AND P0, PT, R0, UR7, PT ;  /* 0x0000000700007c0c */ /* 0x004fe2000bf06270 */
[----:B---3--:R-:W-:-:S05]  /*00e0*/  IMAD R11, R11, UR5, R4 ;  /* 0x000000050b0b7c24 */ /* 0x008fca000f8e0204 */
[----:B----4-:R-:W-:Y:S01]  /*00f0*/  ISETP.GE.OR P0, PT, R11, UR9, P0 ;  /* 0x000000090b007c0c */ /* 0x010fe20008706670 */
[----:B-1----:R-:W-:-:S05]  /*0100*/  IMAD R7, R7, UR4, R2 ;  /* 0x0000000407077c24 */ /* 0x002fca000f8e0202 */
[----:B------:R-:W-:-:S13]  /*0110*/  ISETP.GE.OR P0, PT, R7, UR8, P0 ;  /* 0x0000000807007c0c */ /* 0x000fda0008706670 */
[----:B------:R-:W-:Y:S05]  /*0120*/  @P0 EXIT ;  /* 0x000000000000094d */ /* 0x000fea0003800000 */
[----:B------:R-:W0:Y:S01]  /*0130*/  LDC.64 R4, c[0x0][0x390] ;  /* 0x0000e400ff047b82 */ /* 0x000e220000000a00 */
[----:B------:R-:W1:Y:S07]  /*0140*/  LDCU.64 UR4, c[0x0][0x358] ;  /* 0x00006b00ff0477ac */ /* 0x000e6e0008000a00 */
[----:B------:R-:W2:Y:S08]  /*0150*/  LDC.64 R2, c[0x0][0x388] ;  /* 0x0000e200ff027b82 */ /* 0x000eb00000000a00 */
[----:B------:R-:W3:Y:S01]  /*0160*/  LDC.64 R8, c[0x0][0x380] ;  /* 0x0000e000ff087b82 */ /* 0x000ee20000000a00 */
[----:B0-----:R-:W-:-:S06]  /*0170*/  IMAD.WIDE R4, R7, 0x4, R4 ;  /* 0x0000000407047825 */ /* 0x001fcc00078e0204 */
[----:B-1----:R-:W4:Y:S01]  /*0180*/  LDG.E.CONSTANT R5, desc[UR4][R4.64] ;  /* 0x0000000404057981 */ /* 0x002f22000c1e9900 */
[----:B--2---:R-:W-:-:S04]  /*0190*/  IMAD.WIDE R2, R7, 0x8, R2 ;  /* 0x0000000807027825 */ /* 0x004fc800078e0202 */
[----:B------:R-:W-:Y:S02]  /*01a0*/  IMAD R6, R0, UR9, R11 ;  /* 0x0000000900067c24 */ /* 0x000fe4000f8e020b */
[----:B------:R-:W2:Y:S02]  /*01b0*/  LDG.E.64.CONSTANT R2, desc[UR4][R2.64] ;  /* 0x0000000402027981 */ /* 0x000ea4000c1e9b00 */
[----:B------:R-:W-:-:S04]  /*01c0*/  IMAD R7, R6, UR8, R7 ;  /* 0x0000000806077c24 */ /* 0x000fc8000f8e0207 */
[----:B---3--:R-:W-:-:S06]  /*01d0*/  IMAD.WIDE R8, R7, 0x8, R8 ;  /* 0x0000000807087825 */ /* 0x008fcc00078e0208 */
[----:B------:R-:W3:Y:S01]  /*01e0*/  LDG.E.64.CONSTANT R8, desc[UR4][R8.64] ;  /* 0x0000000408087981 */ /* 0x000ee2000c1e9b00 */
[----:B----4-:R-:W-:-:S05]  /*01f0*/  IMAD R7, R0, R5, RZ ;  /* 0x0000000500077224 */ /* 0x010fca00078e02ff */
[----:B--2---:R-:W-:-:S04]  /*0200*/  IADD3 R6, P0, PT, R2, R7, RZ ;  /* 0x0000000702067210 */ /* 0x004fc80007f1e0ff */
[----:B------:R-:W-:-:S03]  /*0210*/  LEA.HI.X.SX32 R7, R7, R3, 0x1, P0 ;  /* 0x0000000307077211 */ /* 0x000fc600000f0eff */
[----:B------:R-:W-:-:S05]  /*0220*/  IMAD.WIDE.U32 R6, R11, 0x8, R6 ;  /* 0x000000080b067825 */ /* 0x000fca00078e0006 */
[----:B---3--:R-:W-:Y:S01]  /*0230*/  STG.E.64 desc[UR4][R6.64], R8 ;  /* 0x0000000806007986 */ /* 0x008fe2000c101b04 */
[----:B------:R-:W-:Y:S05]  /*0240*/  EXIT ;  /* 0x000000000000794d */ /* 0x000fea0003800000 */
.L_x_0:
[----:B------:R-:W-:-:S00]  /*0250*/  BRA `(.L_x_0) ;  /* 0xfffffffc00fc7947 */ /* 0x000fc0000383ffff */
[----:B------:R-:W-:-:S00]  /*0260*/  NOP ;  /* 0x0000000000007918 */ /* 0x000fc00000000000 */
        /* <DEDUP_REMOVED lines=9> */
.L_x_33:


//--------------------- .text.concatenateShifts   --------------------------
	.section	.text.concatenateShifts,"ax",@progbits
	.align	128
        .global         concatenateShifts
        .type           concatenateShifts,@function
        .size           concatenateShifts,(.L_x_34 - concatenateShifts)
        .other          concatenateShifts,@"STO_CUDA_ENTRY STV_DEFAULT"
concatenateShifts:
.text.concatenateShifts:
        /* <DEDUP_REMOVED lines=21> */
[----:B------:R-:W2:Y:S01]  /*0150*/  LDC.64 R2, c[0x0][0x380] ;  /* 0x0000e000ff027b82 */ /* 0x000ea20000000a00 */
[----:B0-----:R-:W-:-:S06]  /*0160*/  IMAD.WIDE R4, R11, 0x4, R4 ;  /* 0x000000040b047825 */ /* 0x001fcc00078e0204 */
[----:B-1----:R-:W3:Y:S01]  /*0170*/  LDG.E.CONSTANT R5, desc[UR4][R4.64] ;  /* 0x0000000404057981 */ /* 0x002ee2000c1e9900 */
[----:B--2---:R-:W-:-:S06]  /*0180*/  IMAD.WIDE R2, R11, 0x8, R2 ;  /* 0x000000080b027825 */ /* 0x004fcc00078e0202 */
[----:B------:R-:W2:Y:S01]  /*0190*/  LDG.E.64.CONSTANT R2, desc[UR4][R2.64] ;  /* 0x0000000402027981 */ /* 0x000ea2000c1e9b00 */
[----:B---3--:R-:W-:-:S05]  /*01a0*/  IMAD R7, R0, R5, RZ ;  /* 0x0000000500077224 */ /* 0x008fca00078e02ff */
[----:B--2---:R-:W-:-:S04]  /*01b0*/  IADD3 R8, P0, PT, R2, R7, RZ ;  /* 0x0000000702087210 */ /* 0x004fc80007f1e0ff */
[----:B------:R-:W-:Y:S02]  /*01c0*/  LEA.HI.X.SX32 R9, R7, R3, 0x1, P0 ;  /* 0x0000000307097211 */ /* 0x000fe400000f0eff */
[----:B------:R-:W0:Y:S01]  /*01d0*/  LDC.64 R6, c[0x0][0x390] ;  /* 0x0000e400ff067b82 */ /* 0x000e220000000a00 */
[----:B------:R-:W-:-:S06]  /*01e0*/  IMAD.WIDE.U32 R8, R13, 0x8, R8 ;  /* 0x000000080d087825 */ /* 0x000fcc00078e0008 */
[----:B------:R-:W2:Y:S01]  /*01f0*/  LDG.E.64.CONSTANT R8, desc[UR4][R8.64] ;  /* 0x0000000408087981 */ /* 0x000ea2000c1e9b00 */
[----:B------:R-:W-:-:S04]  /*0200*/  IMAD R0, R0, UR9, R13 ;  /* 0x0000000900007c24 */ /* 0x000fc8000f8e020d */
[----:B------:R-:W-:-:S04]  /*0210*/  IMAD R11, R0, UR8, R11 ;  /* 0x00000008000b7c24 */ /* 0x000fc8000f8e020b */
[----:B0-----:R-:W-:-:S05]  /*0220*/  IMAD.WIDE R6, R11, 0x8, R6 ;  /* 0x000000080b067825 */ /* 0x001fca00078e0206 */
[----:B--2---:R-:W-:Y:S01]  /*0230*/  STG.E.64 desc[UR4][R6.64], R8 ;  /* 0x0000000806007986 */ /* 0x004fe2000c101b04 */
[----:B------:R-:W-:Y:S05]  /*0240*/  EXIT ;  /* 0x000000000000794d */ /* 0x000fea0003800000 */
.L_x_1:
        /* <DEDUP_REMOVED lines=11> */
.L_x_34:


//--------------------- .text.getOptimalShifts    --------------------------
	.section	.text.getOptimalShifts,"ax",@progbits
	.align	128
        .global         getOptimalShifts
        .type           getOptimalShifts,@function
        .size           getOptimalShifts,(.L_x_35 - getOptimalShifts)
        .other          getOptimalShifts,@"STO_CUDA_ENTRY STV_DEFAULT"
getOptimalShifts:
.text.getOptimalShifts:
[----:B------:R-:W-:Y:S01]  /*0000*/  LDC R1, c[0x0][0x37c] ;  /* 0x0000df00ff017b82 */ /* 0x000fe20000000800 */
[----:B------:R-:W0:Y:S07]  /*0010*/  S2R R3, SR_TID.Y ;  /* 0x0000000000037919 */ /* 0x000e2e0000002200 */
[----:B------:R-:W1:Y:S01]  /*0020*/  LDC R7, c[0x0][0x360] ;  /* 0x0000d800ff077b82 */ /* 0x000e620000000800 */
[----:B------:R-:W2:Y:S01]  /*0030*/  LDCU UR6, c[0x0][0x398] ;  /* 0x00007300ff0677ac */ /* 0x000ea20008000800 */
[----:B------:R-:W1:Y:S01]  /*0040*/  S2R R2, SR_TID.X ;  /* 0x0000000000027919 */ /* 0x000e620000002100 */
[----:B------:R-:W3:Y:S05]  /*0050*/  LDCU UR8, c[0x0][0x394] ;  /* 0x00007280ff0877ac */ /* 0x000eea0008000800 */
[----:B------:R-:W0:Y:S01]  /*0060*/  S2UR UR5, SR_CTAID.Y ;  /* 0x00000000000579c3 */ /* 0x000e220000002600 */
[----:B------:R-:W4:Y:S07]  /*0070*/  LDCU.64 UR10, c[0x0][0x3a0] ;  /* 0x00007400ff0a77ac */ /* 0x000f2e0008000a00 */
[----:B------:R-:W0:Y:S08]  /*0080*/  LDC R0, c[0x0][0x364] ;  /* 0x0000d900ff007b82 */ /* 0x000e300000000800 */
[----:B------:R-:W1:Y:S01]  /*0090*/  S2UR UR4, SR_CTAID.X ;  /* 0x00000000000479c3 */ /* 0x000e620000002500 */
[----:B----4-:R-:W-:-:S02]  /*00a0*/  MOV R29, UR10 ;  /* 0x0000000a001d7c02 */ /* 0x010fc40008000f00 */
[----:B------:R-:W-:Y:S01]  /*00b0*/  MOV R6, UR11 ;  /* 0x0000000b00067c02 */ /* 0x000fe20008000f00 */
[----:B0-----:R-:W-:-:S05]  /*00c0*/  IMAD R0, R0, UR5, R3 ;  /* 0x0000000500007c24 */ /* 0x001fca000f8e0203 */
[----:B--2---:R-:W-:Y:S01]  /*00d0*/  ISETP.GE.AND P0, PT, R0, UR6, PT ;  /* 0x0000000600007c0c */ /* 0x004fe2000bf06270 */
[----:B-1----:R-:W-:-:S05]  /*00e0*/  IMAD R7, R7, UR4, R2 ;  /* 0x0000000407077c24 */ /* 0x002fca000f8e0202 */
[----:B---3--:R-:W-:-:S13]  /*00f0*/  ISETP.GE.OR P0, PT, R7, UR8, P0 ;  /* 0x0000000807007c0c */ /* 0x008fda0008706670 */
[----:B------:R-:W-:Y:S05]  /*0100*/  @P0 EXIT ;  /* 0x000000000000094d */ /* 0x000fea0003800000 */
[----:B------:R-:W0:Y:S01]  /*0110*/  LDCU.64 UR6, c[0x0][0x3a0] ;  /* 0x00007400ff0677ac */ /* 0x000e220008000a00 */
[----:B------:R-:W1:Y:S01]  /*0120*/  LDC.64 R4, c[0x0][0x388] ;  /* 0x0000e200ff047b82 */ /* 0x000e620000000a00 */
[----:B------:R-:W-:Y:S01]  /*0130*/  IMAD R2, R0, UR8, R7 ;  /* 0x0000000800027c24 */ /* 0x000fe2000f8e0207 */
[----:B------:R-:W2:Y:S01]  /*0140*/  LDCU UR4, c[0x0][0x390] ;  /* 0x00007200ff0477ac */ /* 0x000ea20008000800 */
[----:B------:R-:W3:Y:S01]  /*0150*/  LDCU.64 UR10, c[0x0][0x358] ;  /* 0x00006b00ff0a77ac */ /* 0x000ee20008000a00 */
[----:B0-----:R-:W-:Y:S02]  /*0160*/  UISETP.GE.AND UP0, UPT, UR6, UR7, UPT ;  /* 0x000000070600728c */ /* 0x001fe4000bf06270 */
[----:B--2---:R-:W-:-:S06]  /*0170*/  UIADD3 UR4, UPT, UPT, UR4, -0x1, URZ ;  /* 0xffffffff04047890 */ /* 0x004fcc000fffe0ff */
[----:B------:R-:W-:-:S04]  /*0180*/  IMAD R3, R2, UR4, RZ ;  /* 0x0000000402037c24 */ /* 0x000fc8000f8e02ff */
[----:B-1----:R-:W-:Y:S01]  /*0190*/  IMAD.WIDE R4, R3, 0x8, R4 ;  /* 0x0000000803047825 */ /* 0x002fe200078e0204 */
[----:B---3--:R-:W-:Y:S06]  /*01a0*/  BRA.U UP0, `(.L_x_2) ;  /* 0x0000000900147547 */ /* 0x008fec000b800000 */
[----:B------:R-:W-:Y:S01]  /*01b0*/  UIADD3 UR5, UPT, UPT, UR6, -UR7, URZ ;  /* 0x8000000706057290 */ /* 0x000fe2000fffe0ff */
[----:B------:R-:W-:Y:S01]  /*01c0*/  CS2R R2, SRZ ;  /* 0x0000000000027805 */ /* 0x000fe2000001ff00 */
[----:B------:R-:W-:Y:S02]  /*01d0*/  UIADD3 UR4, UPT, UPT, -UR6, UR7, URZ ;  /* 0x0000000706047290 */ /* 0x000fe4000fffe1ff */
[----:B------:R-:W-:Y:S02]  /*01e0*/  UISETP.GT.U32.AND UP1, UPT, UR5, -0x10, UPT ;  /* 0xfffffff00500788c */ /* 0x000fe4000bf24070 */
[----:B------:R-:W-:-:S04]  /*01f0*/  ULOP3.LUT UR8, UR4, 0xf, URZ, 0xc0, !UPT ;  /* 0x0000000f04087892 */ /* 0x000fc8000f8ec0ff */
[----:B------:R-:W-:-:S03]  /*0200*/  UISETP.NE.AND UP0, UPT, UR8, URZ, UPT ;  /* 0x000000ff0800728c */ /* 0x000fc6000bf05270 */
[----:B------:R-:W-:Y:S08]  /*0210*/  BRA.U UP1, `(.L_x_3) ;  /* 0x0000000101e87547 */ /* 0x000ff0000b800000 */
[----:B------:R-:W-:Y:S01]  /*0220*/  IADD3 R8, P0, PT, R4, 0x40, RZ ;  /* 0x0000004004087810 */ /* 0x000fe20007f1e0ff */
[----:B------:R-:W-:Y:S01]  /*0230*/  HFMA2 R2, -RZ, RZ, 0, 0 ;  /* 0x00000000ff027431 */ /* 0x000fe200000001ff */
[----:B------:R-:W-:Y:S02]  /*0240*/  ULOP3.LUT UR5, UR4, 0xfffffff0, URZ, 0xc0, !UPT ;  /* 0xfffffff004057892 */ /* 0x000fe4000f8ec0ff */
[----:B------:R-:W-:Y:S02]  /*0250*/  IADD3.X R9, PT, PT, RZ, R5, RZ, P0, !PT ;  /* 0x00000005ff097210 */ /* 0x000fe400007fe4ff */
[----:B------:R-:W-:-:S12]  /*0260*/  UIADD3 UR5, UPT, UPT, -UR5, URZ, URZ ;  /* 0x000000ff05057290 */ /* 0x000fd8000fffe1ff */
.L_x_4:
[----:B------:R-:W-:-:S05]  /*0270*/  IMAD.WIDE R10, R29, 0x8, R8 ;  /* 0x000000081d0a7825 */ /* 0x000fca00078e0208 */
[----:B------:R-:W2:Y:S04]  /*0280*/  LDG.E.64.CONSTANT R12, desc[UR10][R10.64+-0x40] ;  /* 0xffffc00a0a0c7981 */ /* 0x000ea8000c1e9b00 */
[----:B------:R-:W3:Y:S04]  /*0290*/  LDG.E.64.CONSTANT R14, desc[UR10][R10.64+-0x38] ;  /* 0xffffc80a0a0e7981 */ /* 0x000ee8000c1e9b00 */
[----:B------:R-:W4:Y:S04]  /*02a0*/  LDG.E.64.CONSTANT R16, desc[UR10][R10.64+-0x30] ;  /* 0xffffd00a0a107981 */ /* 0x000f28000c1e9b00 */
[----:B------:R-:W5:Y:S04]  /*02b0*/  LDG.E.64.CONSTANT R18, desc[UR10][R10.64+-0x28] ;  /* 0xffffd80a0a127981 */ /* 0x000f68000c1e9b00 */
[----:B------:R-:W5:Y:S04]  /*02c0*/  LDG.E.64.CONSTANT R20, desc[UR10][R10.64+-0x20] ;  /* 0xffffe00a0a147981 */ /* 0x000f68000c1e9b00 */
[----:B------:R-:W5:Y:S04]  /*02d0*/  LDG.E.64.CONSTANT R22, desc[UR10][R10.64+-0x18] ;  /* 0xffffe80a0a167981 */ /* 0x000f68000c1e9b00 */
[----:B------:R-:W5:Y:S04]  /*02e0*/  LDG.E.64.CONSTANT R24, desc[UR10][R10.64+-0x10] ;  /* 0xfffff00a0a187981 */ /* 0x000f68000c1e9b00 */
[----:B------:R-:W5:Y:S01]  /*02f0*/  LDG.E.64.CONSTANT R26, desc[UR10][R10.64+-0x8] ;  /* 0xfffff80a0a1a7981 */ /* 0x000f62000c1e9b00 */
[----:B--2---:R-:W-:Y:S01]  /*0300*/  FADD R12, R12, R2 ;  /* 0x000000020c0c7221 */ /* 0x004fe20000000000 */
[----:B------:R-:W-:-:S03]  /*0310*/  FADD R2, R13, R3 ;  /* 0x000000030d027221 */ /* 0x000fc60000000000 */
[----:B---3--:R-:W-:Y:S01]  /*0320*/  FADD R13, R12, R14 ;  /* 0x0000000e0c0d7221 */ /* 0x008fe20000000000 */
[----:B------:R-:W-:Y:S02]  /*0330*/  FADD R6, R2, R15 ;  /* 0x0000000f02067221 */ /* 0x000fe40000000000 */
[----:B------:R-:W2:Y:S01]  /*0340*/  LDG.E.64.CONSTANT R2, desc[UR10][R10.64] ;  /* 0x0000000a0a027981 */ /* 0x000ea2000c1e9b00 */
[----:B----4-:R-:W-:Y:S01]  /*0350*/  FADD R15, R13, R16 ;  /* 0x000000100d0f7221 */ /* 0x010fe20000000000 */
[----:B------:R-:W-:Y:S02]  /*0360*/  FADD R6, R6, R17 ;  /* 0x0000001106067221 */ /* 0x000fe40000000000 */
[----:B------:R-:W3:Y:S01]  /*0370*/  LDG.E.64.CONSTANT R12, desc[UR10][R10.64+0x8] ;  /* 0x0000080a0a0c7981 */ /* 0x000ee2000c1e9b00 */
[----:B-----5:R-:W-:Y:S01]  /*0380*/  FADD R17, R15, R18 ;  /* 0x000000120f117221 */ /* 0x020fe20000000000 */
[----:B------:R-:W-:Y:S02]  /*0390*/  FADD R6, R6, R19 ;  /* 0x0000001306067221 */ /* 0x000fe40000000000 */
[----:B------:R-:W4:Y:S01]  /*03a0*/  LDG.E.64.CONSTANT R14, desc[UR10][R10.64+0x10] ;  /* 0x0000100a0a0e7981 */ /* 0x000f22000c1e9b00 */
[----:B------:R-:W-:Y:S01]  /*03b0*/  FADD R19, R17, R20 ;  /* 0x0000001411137221 */ /* 0x000fe20000000000 */
[----:B------:R-:W-:-:S02]  /*03c0*/  FADD R6, R6, R21 ;  /* 0x0000001506067221 */ /* 0x000fc40000000000 */
[----:B------:R-:W5:Y:S01]  /*03d0*/  LDG.E.64.CONSTANT R16, desc[UR10][R10.64+0x18] ;  /* 0x0000180a0a107981 */ /* 0x000f62000c1e9b00 */
[----:B------:R-:W-:-:S03]  /*03e0*/  FADD R21, R19, R22 ;  /* 0x0000001613157221 */ /* 0x000fc60000000000 */
[----:B------:R-:W5:Y:S01]  /*03f0*/  LDG.E.64.CONSTANT R18, desc[UR10][R10.64+0x20] ;  /* 0x0000200a0a127981 */ /* 0x000f62000c1e9b00 */
[----:B------:R-:W-:Y:S01]  /*0400*/  FADD R21, R21, R24 ;  /* 0x0000001815157221 */ /* 0x000fe20000000000 */
[----:B------:R-:W-:Y:S02]  /*0410*/  FADD R6, R6, R23 ;  /* 0x0000001706067221 */ /* 0x000fe40000000000 */
[----:B------:R-:W5:Y:S01]  /*0420*/  LDG.E.64.CONSTANT R22, desc[UR10][R10.64+0x28] ;  /* 0x0000280a0a167981 */ /* 0x000f62000c1e9b00 */
[----:B------:R-:W-:-:S03]  /*0430*/  FADD R26, R21, R26 ;  /* 0x0000001a151a7221 */ /* 0x000fc60000000000 */
[----:B------:R-:W5:Y:S01]  /*0440*/  LDG.E.64.CONSTANT R20, desc[UR10][R10.64+0x30] ;  /* 0x0000300a0a147981 */ /* 0x000f62000c1e9b00 */
[----:B------:R-:W-:-:S03]  /*0450*/  FADD R6, R6, R25 ;  /* 0x0000001906067221 */ /* 0x000fc60000000000 */
[----:B------:R-:W5:Y:S01]  /*0460*/  LDG.E.64.CONSTANT R24, desc[UR10][R10.64+0x38] ;  /* 0x0000380a0a187981 */ /* 0x000f62000c1e9b00 */
[----:B------:R-:W-:Y:S01]  /*0470*/  FADD R6, R6, R27 ;  /* 0x0000001b06067221 */ /* 0x000fe20000000000 */
[----:B------:R-:W-:-:S04]  /*0480*/  UIADD3 UR5, UPT, UPT, UR5, 0x10, URZ ;  /* 0x0000001005057890 */ /* 0x000fc8000fffe0ff */
[----:B------:R-:W-:Y:S01]  /*0490*/  UISETP.NE.AND UP1, UPT, UR5, URZ, UPT ;  /* 0x000000ff0500728c */ /* 0x000fe2000bf25270 */
[----:B------:R-:W-:Y:S01]  /*04a0*/  IADD3 R29, PT, PT, R29, 0x10, RZ ;  /* 0x000000101d1d7810 */ /* 0x000fe20007ffe0ff */
[----:B--2---:R-:W-:Y:S01]  /*04b0*/  FADD R27, R26, R2 ;  /* 0x000000021a1b7221 */ /* 0x004fe20000000000 */
[----:B------:R-:W-:-:S03]  /*04c0*/  FADD R6, R6, R3 ;  /* 0x0000000306067221 */ /* 0x000fc60000000000 */
[----:B---3--:R-:W-:Y:S01]  /*04d0*/  FADD R27, R27, R12 ;  /* 0x0000000c1b1b7221 */ /* 0x008fe20000000000 */
[----:B------:R-:W-:-:S03]  /*04e0*/  FADD R6, R6, R13 ;  /* 0x0000000d06067221 */ /* 0x000fc60000000000 */
[----:B----4-:R-:W-:Y:S01]  /*04f0*/  FADD R27, R27, R14 ;  /* 0x0000000e1b1b7221 */ /* 0x010fe20000000000 */
[----:B------:R-:W-:-:S03]  /*0500*/  FADD R6, R6, R15 ;  /* 0x0000000f06067221 */ /* 0x000fc60000000000 */
[----:B-----5:R-:W-:Y:S01]  /*0510*/  FADD R27, R27, R16 ;  /* 0x000000101b1b7221 */ /* 0x020fe20000000000 */
[----:B------:R-:W-:-:S03]  /*0520*/  FADD R6, R6, R17 ;  /* 0x0000001106067221 */ /* 0x000fc60000000000 */
[----:B------:R-:W-:Y:S01]  /*0530*/  FADD R27, R27, R18 ;  /* 0x000000121b1b7221 */ /* 0x000fe20000000000 */
[----:B------:R-:W-:-:S03]  /*0540*/  FADD R6, R6, R19 ;  /* 0x0000001306067221 */ /* 0x000fc60000000000 */
[----:B------:R-:W-:Y:S01]  /*0550*/  FADD R27, R27, R22 ;  /* 0x000000161b1b7221 */ /* 0x000fe20000000000 */
[----:B------:R-:W-:-:S03]  /*0560*/  FADD R6, R6, R23 ;  /* 0x0000001706067221 */ /* 0x000fc60000000000 */
[----:B------:R-:W-:Y:S01]  /*0570*/  FADD R27, R27, R20 ;  /* 0x000000141b1b7221 */ /* 0x000fe20000000000 */
[----:B------:R-:W-:-:S03]  /*0580*/  FADD R6, R6, R21 ;  /* 0x0000001506067221 */ /* 0x000fc60000000000 */
[----:B------:R-:W-:Y:S01]  /*0590*/  FADD R2, R27, R24 ;  /* 0x000000181b027221 */ /* 0x000fe20000000000 */
[----:B------:R-:W-:Y:S01]  /*05a0*/  FADD R3, R6, R25 ;  /* 0x0000001906037221 */ /* 0x000fe20000000000 */
[----:B------:R-:W-:Y:S06]  /*05b0*/  BRA.U UP1, `(.L_x_4) ;  /* 0xfffffffd012c7547 */ /* 0x000fec000b83ffff */
.L_x_3:
[----:B------:R-:W-:Y:S05]  /*05c0*/  BRA.U !UP0, `(.L_x_5) ;  /* 0x0000000d080c7547 */ /* 0x000fea000b800000 */
[----:B------:R-:W-:Y:S02]  /*05d0*/  UISETP.GE.U32.AND UP0, UPT, UR8, 0x8, UPT ;  /* 0x000000080800788c */ /* 0x000fe4000bf06070 */
[----:B------:R-:W-:-:S04]  /*05e0*/  ULOP3.LUT UR5, UR4, 0x7, URZ, 0xc0, !UPT ;  /* 0x0000000704057892 */ /* 0x000fc8000f8ec0ff */
[----:B------:R-:W-:-:S03]  /*05f0*/  UISETP.NE.AND UP1, UPT, UR5, URZ, UPT ;  /* 0x000000ff0500728c */ /* 0x000fc6000bf25270 */
[----:B------:R-:W-:Y:S08]  /*0600*/  BRA.U !UP0, `(.L_x_6) ;  /* 0x0000000108687547 */ /* 0x000ff0000b800000 */
        /* <DEDUP_REMOVED lines=25> */
[----:B------:R-:W-:-:S07]  /*07a0*/  FADD R3, R6, R23 ;  /* 0x0000001706037221 */ /* 0x000fce0000000000 */
.L_x_6:
        /* <DEDUP_REMOVED lines=18> */
[----:B------:R-:W-:-:S07]  /*08d0*/  FADD R3, R6, R11 ;  /* 0x0000000b06037221 */ /* 0x000fce0000000000 */
.L_x_7:
[----:B------:R-:W-:Y:S05]  /*08e0*/  BRA.U !UP1, `(.L_x_5) ;  /* 0x0000000909447547 */ /* 0x000fea000b800000 */
[----:B------:R-:W-:-:S06]  /*08f0*/  IMAD.WIDE R8, R29, 0x8, R4 ;  /* 0x000000081d087825 */ /* 0x000fcc00078e0204 */
[----:B------:R-:W2:Y:S01]  /*0900*/  LDG.E.64.CONSTANT R8, desc[UR10][R8.64] ;  /* 0x0000000a08087981 */ /* 0x000ea2000c1e9b00 */
[----:B------:R-:W-:-:S04]  /*0910*/  UIADD3 UR4, UPT, UPT, -UR4, 0x1, URZ ;  /* 0x0000000104047890 */ /* 0x000fc8000fffe1ff */
[----:B------:R-:W-:Y:S01]  /*0920*/  UISETP.NE.AND UP0, UPT, UR4, URZ, UPT ;  /* 0x000000ff0400728c */ /* 0x000fe2000bf05270 */
[----:B--2---:R-:W-:Y:S01]  /*0930*/  FADD R2, R2, R8 ;  /* 0x0000000802027221 */ /* 0x004fe20000000000 */
[----:B------:R-:W-:-:S07]  /*0940*/  FADD R3, R3, R9 ;  /* 0x0000000903037221 */ /* 0x000fce0000000000 */
[----:B------:R-:W-:Y:S05]  /*0950*/  BRA.U !UP0, `(.L_x_5) ;  /* 0x0000000908287547 */ /* 0x000fea000b800000 */
[----:B------:R-:W-:-:S07]  /*0960*/  IADD3 R29, PT, PT, R29, 0x1, RZ ;  /* 0x000000011d1d7810 */ /* 0x000fce0007ffe0ff */
.L_x_8:
[----:B------:R-:W-:-:S06]  /*0970*/  IMAD.WIDE R8, R29, 0x8, R4 ;  /* 0x000000081d087825 */ /* 0x000fcc00078e0204 */
[----:B------:R-:W2:Y:S01]  /*0980*/  LDG.E.64.CONSTANT R8, desc[UR10][R8.64] ;  /* 0x0000000a08087981 */ /* 0x000ea2000c1e9b00 */
[----:B------:R-:W-:Y:S01]  /*0990*/  UIADD3 UR4, UPT, UPT, UR4, 0x1, URZ ;  /* 0x0000000104047890 */ /* 0x000fe2000fffe0ff */
[----:B------:R-:W-:-:S03]  /*09a0*/  IADD3 R29, PT, PT, R29, 0x1, RZ ;  /* 0x000000011d1d7810 */ /* 0x000fc60007ffe0ff */
[----:B------:R-:W-:Y:S01]  /*09b0*/  UISETP.NE.AND UP0, UPT, UR4, URZ, UPT ;  /* 0x000000ff0400728c */ /* 0x000fe2000bf05270 */
[----:B--2---:R-:W-:Y:S01]  /*09c0*/  FADD R2, R8, R2 ;  /* 0x0000000208027221 */ /* 0x004fe20000000000 */
[----:B------:R-:W-:-:S07]  /*09d0*/  FADD R3, R9, R3 ;  /* 0x0000000309037221 */ /* 0x000fce0000000000 */
[----:B------:R-:W-:Y:S05]  /*09e0*/  BRA.U UP0, `(.L_x_8) ;  /* 0xfffffffd00e07547 */ /* 0x000fea000b83ffff */
[----:B------:R-:W-:Y:S05]  /*09f0*/  BRA `(.L_x_5) ;  /* 0x0000000800007947 */ /* 0x000fea0003800000 */
.L_x_2:
[----:B------:R-:W-:Y:S01]  /*0a00*/  UISETP.GE.AND UP0, UPT, UR7, UR6, UPT ;  /* 0x000000060700728c */ /* 0x000fe2000bf06270 */
[----:B------:R-:W-:-:S08]  /*0a10*/  CS2R R2, SRZ ;  /* 0x0000000000027805 */ /* 0x000fd0000001ff00 */
[----:B------:R-:W-:Y:S05]  /*0a20*/  BRA.U UP0, `(.L_x_5) ;  /* 0x0000000500f47547 */ /* 0x000fea000b800000 */
[----:B------:R-:W-:Y:S01]  /*0a30*/  UIADD3 UR5, UPT, UPT, UR6, -UR7, URZ ;  /* 0x8000000706057290 */ /* 0x000fe2000fffe0ff */
[----:B------:R-:W-:Y:S01]  /*0a40*/  CS2R R2, SRZ ;  /* 0x0000000000027805 */ /* 0x000fe2000001ff00 */
[----:B------:R-:W-:Y:S02]  /*0a50*/  UIADD3 UR6, UPT, UPT, -UR6, UR7, URZ ;  /* 0x0000000706067290 */ /* 0x000fe4000fffe1ff */
[----:B------:R-:W-:Y:S02]  /*0a60*/  ULOP3.LUT UR8, UR5, 0xf, URZ, 0xc0, !UPT ;  /* 0x0000000f05087892 */ /* 0x000fe4000f8ec0ff */
[----:B------:R-:W-:Y:S02]  /*0a70*/  UISETP.GT.U32.AND UP1, UPT, UR6, -0x10, UPT ;  /* 0xfffffff00600788c */ /* 0x000fe4000bf24070 */
[----:B------:R-:W-:-:S07]  /*0a80*/  UISETP.NE.AND UP0, UPT, UR8, URZ, UPT ;  /* 0x000000ff0800728c */ /* 0x000fce000bf05270 */
[----:B------:R-:W-:Y:S05]  /*0a90*/  BRA.U UP1, `(.L_x_9) ;  /* 0x0000000101e87547 */ /* 0x000fea000b800000 */
[----:B------:R-:W-:Y:S01]  /*0aa0*/  IADD3 R8, P0, PT, R4, 0x40, RZ ;  /* 0x0000004004087810 */ /* 0x000fe20007f1e0ff */
[----:B------:R-:W-:Y:S01]  /*0ab0*/  ULOP3.LUT UR4, UR5, 0xfffffff0, URZ, 0xc0, !UPT ;  /* 0xfffffff005047892 */ /* 0x000fe2000f8ec0ff */
[----:B------:R-:W-:Y:S02]  /*0ac0*/  MOV R2, RZ ;  /* 0x000000ff00027202 */ /* 0x000fe40000000f00 */
[----:B------:R-:W-:Y:S01]  /*0ad0*/  IADD3.X R9, PT, PT, RZ, R5, RZ, P0, !PT ;  /* 0x00000005ff097210 */ /* 0x000fe200007fe4ff */
[----:B------:R-:W-:-:S12]  /*0ae0*/  UIADD3 UR4, UPT, UPT, -UR4, URZ, URZ ;  /* 0x000000ff04047290 */ /* 0x000fd8000fffe1ff */
.L_x_10:
        /* <DEDUP_REMOVED lines=9> */
[----:B--2---:R-:W-:Y:S01]  /*0b80*/  FADD R29, -R12, R2 ;  /* 0x000000020c1d7221 */ /* 0x004fe20000000100 */
[----:B------:R-:W-:-:S04]  /*0b90*/  FADD R2, -R13, R3 ;  /* 0x000000030d027221 */ /* 0x000fc80000000100 */
[----:B---3--:R-:W-:Y:S01]  /*0ba0*/  FADD R12, R2, -R15 ;  /* 0x8000000f020c7221 */ /* 0x008fe20000000000 */
[----:B------:R-:W-:Y:S01]  /*0bb0*/  FADD R29, R29, -R14 ;  /* 0x8000000e1d1d7221 */ /* 0x000fe20000000000 */
[----:B------:R-:W2:Y:S02]  /*0bc0*/  LDG.E.64.CONSTANT R2, desc[UR10][R10.64] ;  /* 0x0000000a0a027981 */ /* 0x000ea4000c1e9b00 */
[----:B----4-:R-:W-:Y:S01]  /*0bd0*/  FADD R14, R12, -R17 ;  /* 0x800000110c0e7221 */ /* 0x010fe20000000000 */
[----:B------:R-:W-:Y:S01]  /*0be0*/  FADD R29, R29, -R16 ;  /* 0x800000101d1d7221 */ /* 0x000fe20000000000 */
[----:B------:R-:W3:Y:S02]  /*0bf0*/  LDG.E.64.CONSTANT R12, desc[UR10][R10.64+0x8] ;  /* 0x0000080a0a0c7981 */ /* 0x000ee4000c1e9b00 */
[----:B-----5:R-:W-:Y:S01]  /*0c00*/  FADD R16, R14, -R19 ;  /* 0x800000130e107221 */ /* 0x020fe20000000000 */
[----:B------:R-:W-:Y:S01]  /*0c10*/  FADD R29, R29, -R18 ;  /* 0x800000121d1d7221 */ /* 0x000fe20000000000 */
[----:B------:R-:W4:Y:S02]  /*0c20*/  LDG.E.64.CONSTANT R14, desc[UR10][R10.64+0x10] ;  /* 0x0000100a0a0e7981 */ /* 0x000f24000c1e9b00 */
[----:B------:R-:W-:-:S02]  /*0c30*/  FADD R18, R16, -R21 ;  /* 0x8000001510127221 */ /* 0x000fc40000000000 */
[----:B------:R-:W5:Y:S01]  /*0c40*/  LDG.E.64.CONSTANT R16, desc[UR10][R10.64+0x18] ;  /* 0x0000180a0a107981 */ /* 0x000f62000c1e9b00 */
[----:B------:R-:W-:Y:S01]  /*0c50*/  FADD R29, R29, -R20 ;  /* 0x800000141d1d7221 */ /* 0x000fe20000000000 */
[----:B------:R-:W-:Y:S02]  /*0c60*/  FADD R28, R18, -R23 ;  /* 0x80000017121c7221 */ /* 0x000fe40000000000 */
[----:B------:R-:W5:Y:S01]  /*0c70*/  LDG.E.64.CONSTANT R18, desc[UR10][R10.64+0x20] ;  /* 0x0000200a0a127981 */ /* 0x000f62000c1e9b00 */
[----:B------:R-:W-:-:S03]  /*0c80*/  FADD R29, R29, -R22 ;  /* 0x800000161d1d7221 */ /* 0x000fc60000000000 */
[----:B------:R-:W5:Y:S01]  /*0c90*/  LDG.E.64.CONSTANT R22, desc[UR10][R10.64+0x28] ;  /* 0x0000280a0a167981 */ /* 0x000f62000c1e9b00 */
[----:B------:R-:W-:-:S03]  /*0ca0*/  FADD R29, R29, -R24 ;  /* 0x800000181d1d7221 */ /* 0x000fc60000000000 */
[----:B------:R-:W5:Y:S01]  /*0cb0*/  LDG.E.64.CONSTANT R20, desc[UR10][R10.64+0x30] ;  /* 0x0000300a0a147981 */ /* 0x000f62000c1e9b00 */
[----:B------:R-:W-:-:S03]  /*0cc0*/  FADD R28, R28, -R25 ;  /* 0x800000191c1c7221 */ /* 0x000fc60000000000 */
[----:B------:R-:W5:Y:S01]  /*0cd0*/  LDG.E.64.CONSTANT R24, desc[UR10][R10.64+0x38] ;  /* 0x0000380a0a187981 */ /* 0x000f62000c1e9b00 */
[----:B------:R-:W-:Y:S01]  /*0ce0*/  FADD R29, R29, -R26 ;  /* 0x8000001a1d1d7221 */ /* 0x000fe20000000000 */
[----:B------:R-:W-:Y:S01]  /*0cf0*/  FADD R28, R28, -R27 ;  /* 0x8000001b1c1c7221 */ /* 0x000fe20000000000 */
[----:B------:R-:W-:-:S04]  /*0d00*/  UIADD3 UR4, UPT, UPT, UR4, 0x10, URZ ;  /* 0x0000001004047890 */ /* 0x000fc8000fffe0ff */
[----:B------:R-:W-:Y:S01]  /*0d10*/  UISETP.NE.AND UP1, UPT, UR4, URZ, UPT ;  /* 0x000000ff0400728c */ /* 0x000fe2000bf25270 */
[----:B------:R-:W-:Y:S01]  /*0d20*/  IADD3 R6, PT, PT, R6, 0x10, RZ ;  /* 0x0000001006067810 */ /* 0x000fe20007ffe0ff */
[----:B--2---:R-:W-:Y:S01]  /*0d30*/  FADD R29, R29, -R2 ;  /* 0x800000021d1d7221 */ /* 0x004fe20000000000 */
[----:B------:R-:W-:-:S03]  /*0d40*/  FADD R28, R28, -R3 ;  /* 0x800000031c1c7221 */ /* 0x000fc60000000000 */
[----:B---3--:R-:W-:Y:S01]  /*0d50*/  FADD R29, R29, -R12 ;  /* 0x8000000c1d1d7221 */ /* 0x008fe20000000000 */
[----:B------:R-:W-:-:S03]  /*0d60*/  FADD R28, R28, -R13 ;  /* 0x8000000d1c1c7221 */ /* 0x000fc60000000000 */
[----:B----4-:R-:W-:Y:S01]  /*0d70*/  FADD R29, R29, -R14 ;  /* 0x8000000e1d1d7221 */ /* 0x010fe20000000000 */
[----:B------:R-:W-:-:S03]  /*0d80*/  FADD R28, R28, -R15 ;  /* 0x8000000f1c1c7221 */ /* 0x000fc60000000000 */
[----:B-----5:R-:W-:Y:S01]  /*0d90*/  FADD R29, R29, -R16 ;  /* 0x800000101d1d7221 */ /* 0x020fe20000000000 */
[----:B------:R-:W-:-:S03]  /*0da0*/  FADD R28, R28, -R17 ;  /* 0x800000111c1c7221 */ /* 0x000fc60000000000 */
[----:B------:R-:W-:Y:S01]  /*0db0*/  FADD R29, R29, -R18 ;  /* 0x800000121d1d7221 */ /* 0x000fe20000000000 */
[----:B------:R-:W-:-:S03]  /*0dc0*/  FADD R28, R28, -R19 ;  /* 0x800000131c1c7221 */ /* 0x000fc60000000000 */
[----:B------:R-:W-:Y:S01]  /*0dd0*/  FADD R29, R29, -R22 ;  /* 0x800000161d1d7221 */ /* 0x000fe20000000000 */
[----:B------:R-:W-:-:S03]  /*0de0*/  FADD R28, R28, -R23 ;  /* 0x800000171c1c7221 */ /* 0x000fc60000000000 */
[----:B------:R-:W-:Y:S01]  /*0df0*/  FADD R29, R29, -R20 ;  /* 0x800000141d1d7221 */ /* 0x000fe20000000000 */
[----:B------:R-:W-:-:S03]  /*0e00*/  FADD R28, R28, -R21 ;  /* 0x800000151c1c7221 */ /* 0x000fc60000000000 */
[----:B------:R-:W-:Y:S01]  /*0e10*/  FADD R2, R29, -R24 ;  /* 0x800000181d027221 */ /* 0x000fe20000000000 */
[----:B------:R-:W-:Y:S01]  /*0e20*/  FADD R3, R28, -R25 ;  /* 0x800000191c037221 */ /* 0x000fe20000000000 */
[----:B------:R-:W-:Y:S06]  /*0e30*/  BRA.U UP1, `(.L_x_10) ;  /* 0xfffffffd012c7547 */ /* 0x000fec000b83ffff */
.L_x_9:
        /* <DEDUP_REMOVED lines=30> */
[----:B------:R-:W-:-:S07]  /*1020*/  FADD R3, R8, -R23 ;  /* 0x8000001708037221 */ /* 0x000fce0000000000 */
.L_x_11:
        /* <DEDUP_REMOVED lines=18> */
[----:B------:R-:W-:-:S07]  /*1150*/  FADD R3, R8, -R11 ;  /* 0x8000000b08037221 */ /* 0x000fce0000000000 */
.L_x_12:
[----:B------:R-:W-:Y:S05]  /*1160*/  BRA.U !UP1, `(.L_x_5) ;  /* 0x0000000109247547 */ /* 0x000fea000b800000 */
[----:B------:R-:W-:-:S12]  /*1170*/  UIADD3 UR4, UPT, UPT, -UR4, URZ, URZ ;  /* 0x000000ff04047290 */ /* 0x000fd8000fffe1ff */
.L_x_13:
[----:B------:R-:W-:-:S06]  /*1180*/  IMAD.WIDE R8, R6, 0x8, R4 ;  /* 0x0000000806087825 */ /* 0x000fcc00078e0204 */
[----:B------:R-:W2:Y:S01]  /*1190*/  LDG.E.64.CONSTANT R8, desc[UR10][R8.64] ;  /* 0x0000000a08087981 */ /* 0x000ea2000c1e9b00 */
[----:B------:R-:W-:Y:S01]  /*11a0*/  UIADD3 UR4, UPT, UPT, UR4, 0x1, URZ ;  /* 0x0000000104047890 */ /* 0x000fe2000fffe0ff */
[----:B------:R-:W-:-:S03]  /*11b0*/  IADD3 R6, PT, PT, R6, 0x1, RZ ;  /* 0x0000000106067810 */ /* 0x000fc60007ffe0ff */
[----:B------:R-:W-:Y:S01]  /*11c0*/  UISETP.NE.AND UP0, UPT, UR4, URZ, UPT ;  /* 0x000000ff0400728c */ /* 0x000fe2000bf05270 */
[----:B--2---:R-:W-:Y:S01]  /*11d0*/  FADD R2, -R8, R2 ;  /* 0x0000000208027221 */ /* 0x004fe20000000100 */
[----:B------:R-:W-:-:S07]  /*11e0*/  FADD R3, -R9, R3 ;  /* 0x0000000309037221 */ /* 0x000fce0000000100 */
[----:B------:R-:W-:Y:S05]  /*11f0*/  BRA.U UP0, `(.L_x_13) ;  /* 0xfffffffd00e07547 */ /* 0x000fea000b83ffff */
.L_x_5:
[----:B------:R-:W0:Y:S01]  /*1200*/  LDCU UR4, c[0x0][0x39c] ;  /* 0x00007380ff0477ac */ /* 0x000e220008000800 */
[----:B------:R-:W1:Y:S01]  /*1210*/  LDCU.64 UR6, c[0x0][0x380] ;  /* 0x00007000ff0677ac */ /* 0x000e620008000a00 */
[----:B0-----:R-:W-:-:S05]  /*1220*/  IMAD R0, R0, UR4, RZ ;  /* 0x0000000400007c24 */ /* 0x001fca000f8e02ff */
[----:B-1----:R-:W-:-:S04]  /*1230*/  IADD3 R4, P0, PT, R0, UR6, RZ ;  /* 0x0000000600047c10 */ /* 0x002fc8000ff1e0ff */
[----:B------:R-:W-:-:S03]  /*1240*/  LEA.HI.X.SX32 R5, R0, UR7, 0x1, P0 ;  /* 0x0000000700057c11 */ /* 0x000fc600080f0eff */
[----:B------:R-:W-:-:S05]  /*1250*/  IMAD.WIDE R4, R7, 0x8, R4 ;  /* 0x0000000807047825 */ /* 0x000fca00078e0204 */
[----:B------:R-:W-:Y:S01]  /*1260*/  STG.E.64 desc[UR10][R4.64], R2 ;  /* 0x0000000204007986 */ /* 0x000fe2000c101b0a */
[----:B------:R-:W-:Y:S05]  /*1270*/  EXIT ;  /* 0x000000000000794d */ /* 0x000fea0003800000 */
.L_x_14:
        /* <DEDUP_REMOVED lines=16> */
.L_x_35:


//--------------------- .text.transposeShifts     --------------------------
	.section	.text.transposeShifts,"ax",@progbits
	.align	128
        .global         transposeShifts
        .type           transposeShifts,@function
        .size           transposeShifts,(.L_x_36 - transposeShifts)
        .other          transposeShifts,@"STO_CUDA_ENTRY STV_DEFAULT"
transposeShifts:
.text.transposeShifts:
[----:B------:R-:W-:Y:S01]  /*0000*/  LDC R1, c[0x0][0x37c] ;  /* 0x0000df00ff017b82 */ /* 0x000fe20000000800 */
[----:B------:R-:W0:Y:S07]  /*0010*/  S2R R3, SR_TID.X ;  /* 0x0000000000037919 */ /* 0x000e2e0000002100 */
[----:B------:R-:W0:Y:S01]  /*0020*/  S2UR UR4, SR_CTAID.X ;  /* 0x00000000000479c3 */ /* 0x000e220000002500 */
[----:B------:R-:W1:Y:S01]  /*0030*/  LDCU UR6, c[0x0][0x3a0] ;  /* 0x00007400ff0677ac */ /* 0x000e620008000800 */
[----:B------:R-:W2:Y:S06]  /*0040*/  S2R R5, SR_TID.Y ;  /* 0x0000000000057919 */ /* 0x000eac0000002200 */
[----:B------:R-:W0:Y:S08]  /*0050*/  LDC R0, c[0x0][0x360] ;  /* 0x0000d800ff007b82 */ /* 0x000e300000000800 */
[----:B------:R-:W2:Y:S08]  /*0060*/  S2UR UR5, SR_CTAID.Y ;  /* 0x00000000000579c3 */ /* 0x000eb00000002600 */
[----:B------:R-:W2:Y:S01]  /*0070*/  LDC R8, c[0x0][0x364] ;  /* 0x0000d900ff087b82 */ /* 0x000ea20000000800 */
[----:B0-----:R-:W-:-:S05]  /*0080*/  IMAD R0, R0, UR4, R3 ;  /* 0x0000000400007c24 */ /* 0x001fca000f8e0203 */
[----:B-1----:R-:W-:Y:S01]  /*0090*/  ISETP.GE.AND P0, PT, R0, UR6, PT ;  /* 0x0000000600007c0c */ /* 0x002fe2000bf06270 */
[----:B--2---:R-:W-:-:S12]  /*00a0*/  IMAD R8, R8, UR5, R5 ;  /* 0x0000000508087c24 */ /* 0x004fd8000f8e0205 */
[----:B------:R-:W-:Y:S05]  /*00b0*/  @P0 EXIT ;  /* 0x000000000000094d */ /* 0x000fea0003800000 */
[----:B------:R-:W0:Y:S02]  /*00c0*/  LDC R5, c[0x0][0x3a8] ;  /* 0x0000ea00ff057b82 */ /* 0x000e240000000800 */
[----:B0-----:R-:W-:-:S13]  /*00d0*/  ISETP.GE.AND P0, PT, R8, R5, PT ;  /* 0x000000050800720c */ /* 0x001fda0003f06270 */
[----:B------:R-:W-:Y:S05]  /*00e0*/  @P0 EXIT ;  /* 0x000000000000094d */ /* 0x000fea0003800000 */
[----:B------:R-:W0:Y:S01]  /*00f0*/  LDC.64 R2, c[0x0][0x388] ;  /* 0x0000e200ff027b82 */ /* 0x000e220000000a00 */
[----:B------:R-:W-:Y:S01]  /*0100*/  IMAD R11, R0, R5, RZ ;  /* 0x00000005000b7224 */ /* 0x000fe200078e02ff */
[----:B------:R-:W1:Y:S04]  /*0110*/  LDCU.64 UR4, c[0x0][0x358] ;  /* 0x00006b00ff0477ac */ /* 0x000e680008000a00 */
[----:B------:R-:W-:Y:S02]  /*0120*/  LEA R10, R11, R8, 0x1 ;  /* 0x000000080b0a7211 */ /* 0x000fe400078e08ff */
[----:B------:R-:W2:Y:S08]  /*0130*/  LDC R15, c[0x0][0x3a4] ;  /* 0x0000e900ff0f7b82 */ /* 0x000eb00000000800 */
[----:B------:R-:W3:Y:S01]  /*0140*/  LDC.64 R6, c[0x0][0x380] ;  /* 0x0000e000ff067b82 */ /* 0x000ee20000000a00 */
[----:B0-----:R-:W-:-:S05]  /*0150*/  IMAD.WIDE R2, R10, 0x4, R2 ;  /* 0x000000040a027825 */ /* 0x001fca00078e0202 */
[----:B-1----:R-:W4:Y:S01]  /*0160*/  LDG.E.CONSTANT R12, desc[UR4][R2.64] ;  /* 0x00000004020c7981 */ /* 0x002f22000c1e9900 */
[----:B------:R-:W-:-:S05]  /*0170*/  IMAD.WIDE R4, R5, 0x4, R2 ;  /* 0x0000000405047825 */ /* 0x000fca00078e0202 */
[----:B------:R-:W4:Y:S01]  /*0180*/  LDG.E.CONSTANT R13, desc[UR4][R4.64] ;  /* 0x00000004040d7981 */ /* 0x000f22000c1e9900 */
[----:B--2---:R-:W-:Y:S02]  /*0190*/  IADD3 R9, PT, PT, R15, -0x1, RZ ;  /* 0xffffffff0f097810 */ /* 0x004fe40007ffe0ff */
[----:B------:R-:W-:Y:S02]  /*01a0*/  IADD3 R11, PT, PT, -R11, R10, RZ ;  /* 0x0000000a0b0b7210 */ /* 0x000fe40007ffe1ff */
[----:B------:R-:W-:-:S03]  /*01b0*/  ISETP.GE.AND P0, PT, R8, R9, PT ;  /* 0x000000090800720c */ /* 0x000fc60003f06270 */
[----:B---3--:R-:W-:-:S05]  /*01c0*/  IMAD.WIDE R6, R11, 0x8, R6 ;  /* 0x000000080b067825 */ /* 0x008fca00078e0206 */
[----:B----4-:R0:W-:Y:S05]  /*01d0*/  STG.E.64 desc[UR4][R6.64], R12 ;  /* 0x0000000c06007986 */ /* 0x0101ea000c101b04 */
[----:B------:R-:W-:Y:S05]  /*01e0*/  @P0 EXIT ;  /* 0x000000000000094d */ /* 0x000fea0003800000 */
[----:B------:R-:W1:Y:S01]  /*01f0*/  LDC.64 R2, c[0x0][0x390] ;  /* 0x0000e400ff027b82 */ /* 0x000e620000000a00 */
[----:B------:R-:W-:-:S05]  /*0200*/  IMAD R9, R0, R9, RZ ;  /* 0x0000000900097224 */ /* 0x000fca00078e02ff */
[----:B------:R-:W-:Y:S02]  /*0210*/  LEA R8, R9, R8, 0x1 ;  /* 0x0000000809087211 */ /* 0x000fe400078e08ff */
[----:B0-----:R-:W0:Y:S03]  /*0220*/  LDC.64 R6, c[0x0][0x398] ;  /* 0x0000e600ff067b82 */ /* 0x001e260000000a00 */
[----:B-1----:R-:W-:-:S05]  /*0230*/  IMAD.WIDE R2, R8, 0x4, R2 ;  /* 0x0000000408027825 */ /* 0x002fca00078e0202 */
[----:B------:R-:W2:Y:S01]  /*0240*/  LDG.E.CONSTANT R10, desc[UR4][R2.64] ;  /* 0x00000004020a7981 */ /* 0x000ea2000c1e9900 */
[----:B------:R-:W-:-:S05]  /*0250*/  IMAD.WIDE R4, R15, 0x4, R2 ;  /* 0x000000040f047825 */ /* 0x000fca00078e0202 */
[----:B------:R-:W2:Y:S01]  /*0260*/  LDG.E.CONSTANT R11, desc[UR4][R4.64+-0x4] ;  /* 0xfffffc04040b7981 */ /* 0x000ea2000c1e9900 */
[----:B------:R-:W-:-:S05]  /*0270*/  IADD3 R9, PT, PT, -R9, R8, RZ ;  /* 0x0000000809097210 */ /* 0x000fca0007ffe1ff */
[----:B0-----:R-:W-:-:S05]  /*0280*/  IMAD.WIDE R6, R9, 0x8, R6 ;  /* 0x0000000809067825 */ /* 0x001fca00078e0206 */
[----:B--2---:R-:W-:Y:S01]  /*0290*/  STG.E.64 desc[UR4][R6.64], R10 ;  /* 0x0000000a06007986 */ /* 0x004fe2000c101b04 */
[----:B------:R-:W-:Y:S05]  /*02a0*/  EXIT ;  /* 0x000000000000794d */ /* 0x000fea0003800000 */
.L_x_15:
        /* <DEDUP_REMOVED lines=13> */
.L_x_36:


//--------------------- .text.checkForOutliers    --------------------------
	.section	.text.checkForOutliers,"ax",@progbits
	.align	128
        .global         checkForOutliers
        .type           checkForOutliers,@function
        .size           checkForOutliers,(.L_x_37 - checkForOutliers)
        .other          checkForOutliers,@"STO_CUDA_ENTRY STV_DEFAULT"
checkForOutliers:
.text.checkForOutliers:
[----:B------:R-:W-:Y:S01]  /*0000*/  LDC R1, c[0x0][0x37c] ;  /* 0x0000df00ff017b82 */ /* 0x000fe20000000800 */
[----:B------:R-:W0:Y:S07]  /*0010*/  S2R R0, SR_TID.X ;  /* 0x0000000000007919 */ /* 0x000e2e0000002100 */
[----:B------:R-:W0:Y:S01]  /*0020*/  S2UR UR4, SR_CTAID.X ;  /* 0x00000000000479c3 */ /* 0x000e220000002500 */
[----:B------:R-:W1:Y:S07]  /*0030*/  LDCU UR5, c[0x0][0x3a8] ;  /* 0x00007500ff0577ac */ /* 0x000e6e0008000800 */
[----:B------:R-:W0:Y:S02]  /*0040*/  LDC R7, c[0x0][0x360] ;  /* 0x0000d800ff077b82 */ /* 0x000e240000000800 */
[----:B0-----:R-:W-:-:S05]  /*0050*/  IMAD R7, R7, UR4, R0 ;  /* 0x0000000407077c24 */ /* 0x001fca000f8e0200 */
[----:B-1----:R-:W-:-:S13]  /*0060*/  ISETP.GE.AND P0, PT, R7, UR5, PT ;  /* 0x0000000507007c0c */ /* 0x002fda000bf06270 */
[----:B------:R-:W-:Y:S05]  /*0070*/  @P0 EXIT ;  /* 0x000000000000094d */ /* 0x000fea0003800000 */
[----:B------:R-:W0:Y:S01]  /*0080*/  LDC.64 R18, c[0x0][0x398] ;  /* 0x0000e600ff127b82 */ /* 0x000e220000000a00 */
[----:B------:R-:W1:Y:S01]  /*0090*/  LDCU.64 UR4, c[0x0][0x358] ;  /* 0x00006b00ff0477ac */ /* 0x000e620008000a00 */
[----:B0-----:R-:W-:-:S05]  /*00a0*/  IMAD.WIDE R18, R7, 0x4, R18 ;  /* 0x0000000407127825 */ /* 0x001fca00078e0212 */
[----:B-1----:R-:W2:Y:S02]  /*00b0*/  LDG.E R0, desc[UR4][R18.64] ;  /* 0x0000000412007981 */ /* 0x002ea4000c1e1900 */
[----:B--2---:R-:W-:-:S13]  /*00c0*/  ISETP.GE.AND P0, PT, R0, RZ, PT ;  /* 0x000000ff0000720c */ /* 0x004fda0003f06270 */
[----:B------:R-:W-:Y:S05]  /*00d0*/  @!P0 EXIT ;  /* 0x000000000000894d */ /* 0x000fea0003800000 */
[----:B------:R-:W0:Y:S02]  /*00e0*/  LDC.64 R2, c[0x0][0x3a0] ;  /* 0x0000e800ff027b82 */ /* 0x000e240000000a00 */
[----:B0-----:R-:W-:-:S06]  /*00f0*/  IMAD.WIDE R2, R7, 0x4, R2 ;  /* 0x0000000407027825 */ /* 0x001fcc00078e0202 */
[----:B------:R-:W2:Y:S02]  /*0100*/  LDG.E.CONSTANT R2, desc[UR4][R2.64] ;  /* 0x0000000402027981 */ /* 0x000ea4000c1e9900 */
[----:B--2---:R-:W-:-:S13]  /*0110*/  ISETP.NE.AND P0, PT, R2, RZ, PT ;  /* 0x000000ff0200720c */ /* 0x004fda0003f05270 */
[----:B------:R-:W-:-:S05]  /*0120*/  @P0 MOV R5, 0xffffffff ;  /* 0xffffffff00050802 */ /* 0x000fca0000000f00 */
[----:B------:R0:W-:Y:S01]  /*0130*/  @P0 STG.E desc[UR4][R18.64], R5 ;  /* 0x0000000512000986 */ /* 0x0001e2000c101904 */
[----:B------:R-:W-:Y:S05]  /*0140*/  @P0 EXIT ;  /* 0x000000000000094d */ /* 0x000fea0003800000 */
[----:B------:R-:W1:Y:S01]  /*0150*/  LDC R0, c[0x0][0x3b0] ;  /* 0x0000ec00ff007b82 */ /* 0x000e620000000800 */
[----:B0-----:R-:W-:-:S07]  /*0160*/  MOV R5, 0xffffffff ;  /* 0xffffffff00057802 */ /* 0x001fce0000000f00 */
[----:B------:R-:W0:Y:S01]  /*0170*/  LDC R2, c[0x0][0x3ac] ;  /* 0x0000eb00ff027b82 */ /* 0x000e220000000800 */
[----:B-1----:R-:W-:Y:S01]  /*0180*/  ISETP.GE.AND P0, PT, R0, 0x1, PT ;  /* 0x000000010000780c */ /* 0x002fe20003f06270 */
[----:B------:R-:W-:Y:S01]  /*0190*/  IMAD R4, R7, R0, RZ ;  /* 0x0000000007047224 */ /* 0x000fe200078e02ff */
[----:B0-----:R-:W-:-:S05]  /*01a0*/  IADD3 R3, PT, PT, R2, -0x1, RZ ;  /* 0xffffffff02037810 */ /* 0x001fca0007ffe0ff */
[----:B------:R-:W-:-:S06]  /*01b0*/  IMAD R6, R7, R3, RZ ;  /* 0x0000000307067224 */ /* 0x000fcc00078e02ff */
[----:B------:R-:W-:Y:S05]  /*01c0*/  @!P0 BRA `(.L_x_16) ;  /* 0x0000000c003c8947 */ /* 0x000fea0003800000 */
[C---:B------:R-:W-:Y:S01]  /*01d0*/  IADD3 R5, PT, PT, R0.reuse, -0x1, RZ ;  /* 0xffffffff00057810 */ /* 0x040fe20007ffe0ff */
[----:B------:R-:W-:Y:S01]  /*01e0*/  HFMA2 R24, -RZ, RZ, 1.875, 0 ;  /* 0x3f800000ff187431 */ /* 0x000fe200000001ff */
[----:B------:R-:W-:Y:S01]  /*01f0*/  LOP3.LUT R7, R0, 0x7, RZ, 0xc0, !PT ;  /* 0x0000000700077812 */ /* 0x000fe200078ec0ff */
[----:B------:R-:W-:Y:S01]  /*0200*/  HFMA2 R8, -RZ, RZ, 0, 0 ;  /* 0x00000000ff087431 */ /* 0x000fe200000001ff */
[----:B------:R-:W-:Y:S02]  /*0210*/  ISETP.GE.U32.AND P1, PT, R5, 0x7, PT ;  /* 0x000000070500780c */ /* 0x000fe40003f26070 */
[----:B------:R-:W-:Y:S02]  /*0220*/  ISETP.NE.AND P0, PT, R7, RZ, PT ;  /* 0x000000ff0700720c */ /* 0x000fe40003f05270 */
[----:B------:R-:W-:-:S09]  /*0230*/  MOV R5, 0xffffffff ;  /* 0xffffffff00057802 */ /* 0x000fd20000000f00 */
[----:B------:R-:W-:Y:S05]  /*0240*/  @!P1 BRA `(.L_x_17) ;  /* 0x0000000400809947 */ /* 0x000fea0003800000 */
[----:B------:R-:W-:Y:S01]  /*0250*/  LOP3.LUT R8, R0, 0x7ffffff8, RZ, 0xc0, !PT ;  /* 0x7ffffff800087812 */ /* 0x000fe200078ec0ff */
[----:B------:R-:W-:Y:S01]  /*0260*/  IMAD.MOV.U32 R10, RZ, RZ, RZ ;  /* 0x000000ffff0a7224 */ /* 0x000fe200078e00ff */
[----:B------:R-:W-:Y:S02]  /*0270*/  SHF.L.U32 R9, R4, 0x1, RZ ;  /* 0x0000000104097819 */ /* 0x000fe400000006ff */
[----:B------:R-:W-:Y:S02]  /*0280*/  MOV R24, 0x3f800000 ;  /* 0x3f80000000187802 */ /* 0x000fe40000000f00 */
[----:B------:R-:W-:Y:S02]  /*0290*/  MOV R5, 0xffffffff ;  /* 0xffffffff00057802 */ /* 0x000fe40000000f00 */
[----:B------:R-:W-:-:S07]  /*02a0*/  MOV R11, R4 ;  /* 0x00000004000b7202 */ /* 0x000fce0000000f00 */
.L_x_18:
[----:B------:R-:W0:Y:S08]  /*02b0*/  LDC.64 R14, c[0x0][0x388] ;  /* 0x0000e200ff0e7b82 */ /* 0x000e300000000a00 */
[----:B------:R-:W1:Y:S01]  /*02c0*/  LDC.64 R22, c[0x0][0x380] ;  /* 0x0000e000ff167b82 */ /* 0x000e620000000a00 */
[----:B0-----:R-:W-:-:S05]  /*02d0*/  IMAD.WIDE R14, R9, 0x4, R14 ;  /* 0x00000004090e7825 */ /* 0x001fca00078e020e */
[----:B------:R-:W2:Y:S01]  /*02e0*/  LDG.E.CONSTANT R25, desc[UR4][R14.64] ;  /* 0x000000040e197981 */ /* 0x000ea2000c1e9900 */
[----:B------:R-:W-:-:S03]  /*02f0*/  IMAD.WIDE.U32 R20, R0, 0x4, R14 ;  /* 0x0000000400147825 */ /* 0x000fc600078e000e */
[----:B------:R-:W3:Y:S01]  /*0300*/  LDG.E.CONSTANT R27, desc[UR4][R14.64+0x4] ;  /* 0x000004040e1b7981 */ /* 0x000ee2000c1e9900 */
[----:B-1----:R-:W-:-:S03]  /*0310*/  IMAD.WIDE R22, R11, 0x8, R22 ;  /* 0x000000080b167825 */ /* 0x002fc600078e0216 */
[----:B------:R-:W4:Y:S04]  /*0320*/  LDG.E.CONSTANT R26, desc[UR4][R20.64] ;  /* 0x00000004141a7981 */ /* 0x000f28000c1e9900 */
[----:B------:R-:W4:Y:S04]  /*0330*/  LDG.E.64 R16, desc[UR4][R22.64] ;  /* 0x0000000416107981 */ /* 0x000f28000c1e1b00 */
[----:B------:R-:W3:Y:S04]  /*0340*/  LDG.E.64 R12, desc[UR4][R22.64+0x8] ;  /* 0x00000804160c7981 */ /* 0x000ee8000c1e1b00 */
[----:B------:R-:W5:Y:S01]  /*0350*/  LDG.E.CONSTANT R29, desc[UR4][R14.64+0x10] ;  /* 0x000010040e1d7981 */ /* 0x000f62000c1e9900 */
[----:B----4-:R-:W-:Y:S01]  /*0360*/  FADD R17, R17, -R26 ;  /* 0x8000001a11117221 */ /* 0x010fe20000000000 */
[----:B--2---:R-:W-:-:S02]  /*0370*/  FADD R25, R16, -R25 ;  /* 0x8000001910197221 */ /* 0x004fc40000000000 */
[----:B------:R-:W2:Y:S01]  /*0380*/  LDG.E.CONSTANT R26, desc[UR4][R20.64+0x4] ;  /* 0x00000404141a7981 */ /* 0x000ea2000c1e9900 */
[----:B------:R-:W-:Y:S01]  /*0390*/  FMUL R16, R17, R17 ;  /* 0x0000001111107220 */ /* 0x000fe20000400000 */
[----:B---3--:R-:W-:Y:S02]  /*03a0*/  FADD R28, R12, -R27 ;  /* 0x8000001b0c1c7221 */ /* 0x008fe40000000000 */
[----:B------:R-:W3:Y:S01]  /*03b0*/  LDG.E.CONSTANT R12, desc[UR4][R20.64+0x8] ;  /* 0x00000804140c7981 */ /* 0x000ee2000c1e9900 */
[----:B------:R-:W-:-:S03]  /*03c0*/  FFMA R25, R25, R25, R16 ;  /* 0x0000001919197223 */ /* 0x000fc60000000010 */
[----:B------:R-:W3:Y:S04]  /*03d0*/  LDG.E.64 R16, desc[UR4][R22.64+0x10] ;  /* 0x0000100416107981 */ /* 0x000ee8000c1e1b00 */
[----:B------:R-:W4:Y:S01]  /*03e0*/  LDG.E.CONSTANT R27, desc[UR4][R14.64+0x8] ;  /* 0x000008040e1b7981 */ /* 0x000f22000c1e9900 */
[----:B------:R-:W-:-:S04]  /*03f0*/  FSETP.GT.AND P5, PT, R25, R24, PT ;  /* 0x000000181900720b */ /* 0x000fc80003fa4000 */
[----:B------:R-:W-:Y:S02]  /*0400*/  FSEL R24, R25, R24, P5 ;  /* 0x0000001819187208 */ /* 0x000fe40002800000 */
[----:B------:R-:W5:Y:S01]  /*0410*/  LDG.E.CONSTANT R25, desc[UR4][R14.64+0xc] ;  /* 0x00000c040e197981 */ /* 0x000f62000c1e9900 */
[----:B--2---:R-:W-:-:S03]  /*0420*/  FADD R13, -R26, R13 ;  /* 0x0000000d1a0d7221 */ /* 0x004fc60000000100 */
[----:B------:R-:W2:Y:S01]  /*0430*/  LDG.E.CONSTANT R26, desc[UR4][R20.64+0xc] ;  /* 0x00000c04141a7981 */ /* 0x000ea2000c1e9900 */
[----:B------:R-:W-:-:S04]  /*0440*/  FMUL R13, R13, R13 ;  /* 0x0000000d0d0d7220 */ /* 0x000fc80000400000 */
[----:B------:R-:W-:Y:S01]  /*0450*/  FFMA R13, R28, R28, R13 ;  /* 0x0000001c1c0d7223 */ /* 0x000fe2000000000d */
[----:B---3--:R-:W-:Y:S01]  /*0460*/  FADD R12, -R12, R17 ;  /* 0x000000110c0c7221 */ /* 0x008fe20000000100 */
[----:B------:R-:W3:Y:S01]  /*0470*/  LDG.E.CONSTANT R28, desc[UR4][R20.64+0x18] ;  /* 0x00001804141c7981 */ /* 0x000ee2000c1e9900 */
[----:B----4-:R-:W-:-:S03]  /*0480*/  FADD R27, R16, -R27 ;  /* 0x8000001b101b7221 */ /* 0x010fc60000000000 */
[----:B------:R-:W2:Y:S01]  /*0490*/  LDG.E.64 R16, desc[UR4][R22.64+0x18] ;  /* 0x0000180416107981 */ /* 0x000ea2000c1e1b00 */
[----:B------:R-:W-:Y:S01]  /*04a0*/  FMUL R12, R12, R12 ;  /* 0x0000000c0c0c7220 */ /* 0x000fe20000400000 */
[----:B------:R-:W-:-:S03]  /*04b0*/  FSETP.GT.AND P6, PT, R13, R24, PT ;  /* 0x000000180d00720b */ /* 0x000fc60003fc4000 */
[----:B------:R-:W-:Y:S01]  /*04c0*/  FFMA R27, R27, R27, R12 ;  /* 0x0000001b1b1b7223 */ /* 0x000fe2000000000c */
[----:B------:R-:W-:Y:S02]  /*04d0*/  FSEL R24, R13, R24, P6 ;  /* 0x000000180d187208 */ /* 0x000fe40003000000 */
[----:B------:R-:W4:Y:S02]  /*04e0*/  LDG.E.64 R12, desc[UR4][R22.64+0x20] ;  /* 0x00002004160c7981 */ /* 0x000f24000c1e1b00 */
[----:B------:R-:W-:Y:S01]  /*04f0*/  FSETP.GT.AND P4, PT, R27, R24, PT ;  /* 0x000000181b00720b */ /* 0x000fe20003f84000 */
[----:B--2---:R-:W-:Y:S01]  /*0500*/  FADD R17, -R26, R17 ;  /* 0x000000111a117221 */ /* 0x004fe20000000100 */
[----:B-----5:R-:W-:Y:S01]  /*0510*/  FADD R25, R16, -R25 ;  /* 0x8000001910197221 */ /* 0x020fe20000000000 */
[----:B------:R-:W2:Y:S02]  /*0520*/  LDG.E.CONSTANT R26, desc[UR4][R20.64+0x10] ;  /* 0x00001004141a7981 */ /* 0x000ea4000c1e9900 */
[----:B------:R-:W-:Y:S01]  /*0530*/  FMUL R16, R17, R17 ;  /* 0x0000001111107220 */ /* 0x000fe20000400000 */
[----:B----4-:R-:W-:-:S03]  /*0540*/  FADD R29, R12, -R29 ;  /* 0x8000001d0c1d7221 */ /* 0x010fc60000000000 */
[----:B------:R-:W-:Y:S01]  /*0550*/  FFMA R25, R25, R25, R16 ;  /* 0x0000001919197223 */ /* 0x000fe20000000010 */
[----:B------:R-:W-:Y:S01]  /*0560*/  FSEL R12, R27, R24, P4 ;  /* 0x000000181b0c7208 */ /* 0x000fe20002000000 */
[----:B------:R-:W4:Y:S04]  /*0570*/  LDG.E.64 R16, desc[UR4][R22.64+0x28] ;  /* 0x0000280416107981 */ /* 0x000f28000c1e1b00 */
[----:B------:R-:W4:Y:S04]  /*0580*/  LDG.E.CONSTANT R27, desc[UR4][R14.64+0x14] ;  /* 0x000014040e1b7981 */ /* 0x000f28000c1e9900 */
[----:B------:R-:W5:Y:S01]  /*0590*/  LDG.E.CONSTANT R24, desc[UR4][R20.64+0x14] ;  /* 0x0000140414187981 */ /* 0x000f62000c1e9900 */
[----:B------:R-:W-:Y:S01]  /*05a0*/  FSETP.GT.AND P3, PT, R25, R12, PT ;  /* 0x0000000c1900720b */ /* 0x000fe20003f64000 */
[----:B--2---:R-:W-:Y:S01]  /*05b0*/  FADD R13, -R26, R13 ;  /* 0x0000000d1a0d7221 */ /* 0x004fe20000000100 */
[----:B----4-:R-:W-:-:S02]  /*05c0*/  FADD R16, R16, -R27 ;  /* 0x8000001b10107221 */ /* 0x010fc40000000000 */
[----:B------:R-:W-:Y:S02]  /*05d0*/  FSEL R27, R25, R12, P3 ;  /* 0x0000000c191b7208 */ /* 0x000fe40001800000 */
[----:B------:R-:W2:Y:S01]  /*05e0*/  LDG.E.CONSTANT R25, desc[UR4][R14.64+0x18] ;  /* 0x000018040e197981 */ /* 0x000ea2000c1e9900 */
[----:B-----5:R-:W-:Y:S01]  /*05f0*/  FADD R17, -R24, R17 ;  /* 0x0000001118117221 */ /* 0x020fe20000000100 */
[----:B------:R-:W-:Y:S02]  /*0600*/  FMUL R24, R13, R13 ;  /* 0x0000000d0d187220 */ /* 0x000fe40000400000 */
[----:B------:R-:W3:Y:S01]  /*0610*/  LDG.E.64 R12, desc[UR4][R22.64+0x30] ;  /* 0x00003004160c7981 */ /* 0x000ee2000c1e1b00 */
[----:B------:R-:W-:Y:S01]  /*0620*/  FMUL R17, R17, R17 ;  /* 0x0000001111117220 */ /* 0x000fe20000400000 */
[----:B------:R-:W-:Y:S02]  /*0630*/  FFMA R24, R29, R29, R24 ;  /* 0x0000001d1d187223 */ /* 0x000fe40000000018 */
[----:B------:R-:W4:Y:S01]  /*0640*/  LDG.E.CONSTANT R29, desc[UR4][R20.64+0x1c] ;  /* 0x00001c04141d7981 */ /* 0x000f22000c1e9900 */
[----:B------:R-:W-:-:S03]  /*0650*/  FFMA R26, R16, R16, R17 ;  /* 0x00000010101a7223 */ /* 0x000fc60000000011 */
[----:B------:R-:W4:Y:S04]  /*0660*/  LDG.E.64 R16, desc[UR4][R22.64+0x38] ;  /* 0x0000380416107981 */ /* 0x000f28000c1e1b00 */
[----:B------:R-:W5:Y:S01]  /*0670*/  LDG.E.CONSTANT R15, desc[UR4][R14.64+0x1c] ;  /* 0x00001c040e0f7981 */ /* 0x000f62000c1e9900 */
[----:B------:R-:W-:-:S04]  /*0680*/  FSETP.GT.AND P1, PT, R24, R27, PT ;  /* 0x0000001b1800720b */ /* 0x000fc80003f24000 */
[----:B------:R-:W-:-:S04]  /*0690*/  FSEL R27, R24, R27, P1 ;  /* 0x0000001b181b7208 */ /* 0x000fc80000800000 */
[----:B------:R-:W-:-:S04]  /*06a0*/  FSETP.GT.AND P2, PT, R26, R27, PT ;  /* 0x0000001b1a00720b */ /* 0x000fc80003f44000 */
[----:B------:R-:W-:Y:S02]  /*06b0*/  FSEL R26, R26, R27, P2 ;  /* 0x0000001b1a1a7208 */ /* 0x000fe40001000000 */
[C---:B------:R-:W-:Y:S02]  /*06c0*/  SEL R5, R10.reuse, R5, P5 ;  /* 0x000000050a057207 */ /* 0x040fe40002800000 */
[C---:B------:R-:W-:Y:S02]  /*06d0*/  @P6 IADD3 R5, PT, PT, R10.reuse, 0x1, RZ ;  /* 0x000000010a056810 */ /* 0x040fe40007ffe0ff */
[C---:B------:R-:W-:Y:S02]  /*06e0*/  @P4 IADD3 R5, PT, PT, R10.reuse, 0x2, RZ ;  /* 0x000000020a054810 */ /* 0x040fe40007ffe0ff */
[C---:B------:R-:W-:Y:S02]  /*06f0*/  @P3 IADD3 R5, PT, PT, R10.reuse, 0x3, RZ ;  /* 0x000000030a053810 */ /* 0x040fe40007ffe0ff */
[----:B------:R-:W-:-:S02]  /*0700*/  @P1 IADD3 R5, PT, PT, R10, 0x4, RZ ;  /* 0x000000040a051810 */ /* 0x000fc40007ffe0ff */
[----:B------:R-:W-:Y:S02]  /*0710*/  @P2 IADD3 R5, PT, PT, R10, 0x5, RZ ;  /* 0x000000050a052810 */ /* 0x000fe40007ffe0ff */
[----:B------:R-:W-:Y:S02]  /*0720*/  IADD3 R11, PT, PT, R11, 0x8, RZ ;  /* 0x000000080b0b7810 */ /* 0x000fe40007ffe0ff */
[----:B------:R-:W-:Y:S01]  /*0730*/  IADD3 R9, PT, PT, R9, 0x8, RZ ;  /* 0x0000000809097810 */ /* 0x000fe20007ffe0ff */
[----:B---3--:R-:W-:Y:S01]  /*0740*/  FADD R13, -R28, R13 ;  /* 0x0000000d1c0d7221 */ /* 0x008fe20000000100 */
[----:B--2---:R-:W-:-:S03]  /*0750*/  FADD R12, R12, -R25 ;  /* 0x800000190c0c7221 */ /* 0x004fc60000000000 */
[----:B------:R-:W-:-:S04]  /*0760*/  FMUL R13, R13, R13 ;  /* 0x0000000d0d0d7220 */ /* 0x000fc80000400000 */
[----:B------:R-:W-:Y:S01]  /*0770*/  FFMA R13, R12, R12, R13 ;  /* 0x0000000c0c0d7223 */ /* 0x000fe2000000000d */
[----:B----4-:R-:W-:Y:S01]  /*0780*/  FADD R17, -R29, R17 ;  /* 0x000000111d117221 */ /* 0x010fe20000000100 */
[----:B-----5:R-:W-:-:S03]  /*0790*/  FADD R15, R16, -R15 ;  /* 0x8000000f100f7221 */ /* 0x020fc60000000000 */
[----:B------:R-:W-:Y:S01]  /*07a0*/  FMUL R12, R17, R17 ;  /* 0x00000011110c7220 */ /* 0x000fe20000400000 */
[----:B------:R-:W-:-:S03]  /*07b0*/  FSETP.GT.AND P5, PT, R13, R26, PT ;  /* 0x0000001a0d00720b */ /* 0x000fc60003fa4000 */
[----:B------:R-:W-:Y:S01]  /*07c0*/  FFMA R12, R15, R15, R12 ;  /* 0x0000000f0f0c7223 */ /* 0x000fe2000000000c */
[----:B------:R-:W-:-:S04]  /*07d0*/  FSEL R13, R13, R26, P5 ;  /* 0x0000001a0d0d7208 */ /* 0x000fc80002800000 */
[----:B------:R-:W-:-:S05]  /*07e0*/  FSETP.GT.AND P3, PT, R12, R13, PT ;  /* 0x0000000d0c00720b */ /* 0x000fca0003f64000 */
[----:B------:R-:W-:-:S08]  /*07f0*/  @P5 IADD3 R5, PT, PT, R10, 0x6, RZ ;  /* 0x000000060a055810 */ /* 0x000fd00007ffe0ff */
[C---:B------:R-:W-:Y:S01]  /*0800*/  @P3 VIADD R5, R10.reuse, 0x7 ;  /* 0x000000070a053836 */ /* 0x040fe20000000000 */
[----:B------:R-:W-:-:S04]  /*0810*/  IADD3 R10, PT, PT, R10, 0x8, RZ ;  /* 0x000000080a0a7810 */ /* 0x000fc80007ffe0ff */
[----:B------:R-:W-:Y:S02]  /*0820*/  ISETP.NE.AND P1, PT, R10, R8, PT ;  /* 0x000000080a00720c */ /* 0x000fe40003f25270 */
[----:B------:R-:W-:-:S11]  /*0830*/  FSEL R24, R12, R13, P3 ;  /* 0x0000000d0c187208 */ /* 0x000fd60001800000 */
[----:B------:R-:W-:Y:S05]  /*0840*/  @P1 BRA `(.L_x_18) ;  /* 0xfffffff800981947 */ /* 0x000fea000383ffff */
.L_x_17:
[----:B------:R-:W-:Y:S05]  /*0850*/  @!P0 BRA `(.L_x_16) ;  /* 0x0000000400988947 */ /* 0x000fea0003800000 */
[----:B------:R-:W-:Y:S02]  /*0860*/  ISETP.GE.U32.AND P0, PT, R7, 0x4, PT ;  /* 0x000000040700780c */ /* 0x000fe40003f06070 */
[----:B------:R-:W-:-:S04]  /*0870*/  LOP3.LUT R26, R0, 0x3, RZ, 0xc0, !PT ;  /* 0x00000003001a7812 */ /* 0x000fc800078ec0ff */
[----:B------:R-:W-:-:S07]  /*0880*/  ISETP.NE.AND P4, PT, R26, RZ, PT ;  /* 0x000000ff1a00720c */ /* 0x000fce0003f85270 */
[----:B------:R-:W-:Y:S06]  /*0890*/  @!P0 BRA `(.L_x_19) ;  /* 0x0000000000c08947 */ /* 0x000fec0003800000 */
[----:B------:R-:W0:Y:S01]  /*08a0*/  LDC.64 R20, c[0x0][0x388] ;  /* 0x0000e200ff147b82 */ /* 0x000e220000000a00 */
[----:B------:R-:W-:-:S04]  /*08b0*/  IADD3 R7, PT, PT, R4, R8, RZ ;  /* 0x0000000804077210 */ /* 0x000fc80007ffe0ff */
[----:B------:R-:W-:-:S03]  /*08c0*/  IADD3 R9, PT, PT, R4, R7, RZ ;  /* 0x0000000704097210 */ /* 0x000fc60007ffe0ff */
[----:B------:R-:W1:Y:S02]  /*08d0*/  LDC.64 R10, c[0x0][0x380] ;  /* 0x0000e000ff0a7b82 */ /* 0x000e640000000a00 */
[----:B0-----:R-:W-:-:S05]  /*08e0*/  IMAD.WIDE R20, R9, 0x4, R20 ;  /* 0x0000000409147825 */ /* 0x001fca00078e0214 */
[----:B------:R-:W2:Y:S01]  /*08f0*/  LDG.E.CONSTANT R27, desc[UR4][R20.64] ;  /* 0x00000004141b7981 */ /* 0x000ea2000c1e9900 */
[----:B------:R-:W-:-:S03]  /*0900*/  IMAD.WIDE.U32 R12, R0, 0x4, R20 ;  /* 0x00000004000c7825 */ /* 0x000fc600078e0014 */
[----:B------:R-:W3:Y:S01]  /*0910*/  LDG.E.CONSTANT R9, desc[UR4][R20.64+0x4] ;  /* 0x0000040414097981 */ /* 0x000ee2000c1e9900 */
[----:B-1----:R-:W-:-:S03]  /*0920*/  IMAD.WIDE R10, R7, 0x8, R10 ;  /* 0x00000008070a7825 */ /* 0x002fc600078e020a */
[----:B------:R-:W4:Y:S04]  /*0930*/  LDG.E.CONSTANT R22, desc[UR4][R12.64] ;  /* 0x000000040c167981 */ /* 0x000f28000c1e9900 */
[----:B------:R-:W2:Y:S04]  /*0940*/  LDG.E.64 R16, desc[UR4][R10.64] ;  /* 0x000000040a107981 */ /* 0x000ea8000c1e1b00 */
[----:B------:R-:W5:Y:S04]  /*0950*/  LDG.E.64 R14, desc[UR4][R10.64+0x8] ;  /* 0x000008040a0e7981 */ /* 0x000f68000c1e1b00 */
[----:B------:R-:W5:Y:S04]  /*0960*/  LDG.E.CONSTANT R28, desc[UR4][R12.64+0x4] ;  /* 0x000004040c1c7981 */ /* 0x000f68000c1e9900 */
[----:B------:R-:W3:Y:S04]  /*0970*/  LDG.E.CONSTANT R7, desc[UR4][R20.64+0x8] ;  /* 0x0000080414077981 */ /* 0x000ee8000c1e9900 */
[----:B------:R4:W3:Y:S04]  /*0980*/  LDG.E.CONSTANT R25, desc[UR4][R20.64+0xc] ;  /* 0x00000c0414197981 */ /* 0x0008e8000c1e9900 */
[----:B------:R-:W3:Y:S04]  /*0990*/  LDG.E.CONSTANT R29, desc[UR4][R12.64+0x8] ;  /* 0x000008040c1d7981 */ /* 0x000ee8000c1e9900 */
[----:B------:R-:W3:Y:S01]  /*09a0*/  LDG.E.CONSTANT R12, desc[UR4][R12.64+0xc] ;  /* 0x00000c040c0c7981 */ /* 0x000ee2000c1e9900 */
[----:B--2---:R-:W-:Y:S01]  /*09b0*/  FADD R27, R16, -R27 ;  /* 0x8000001b101b7221 */ /* 0x004fe20000000000 */
[----:B----4-:R-:W-:-:S02]  /*09c0*/  FADD R20, R17, -R22 ;  /* 0x8000001611147221 */ /* 0x010fc40000000000 */
[----:B------:R-:W2:Y:S04]  /*09d0*/  LDG.E.64 R16, desc[UR4][R10.64+0x10] ;  /* 0x000010040a107981 */ /* 0x000ea8000c1e1b00 */
[----:B------:R0:W4:Y:S01]  /*09e0*/  LDG.E.64 R22, desc[UR4][R10.64+0x18] ;  /* 0x000018040a167981 */ /* 0x000122000c1e1b00 */
[----:B------:R-:W-:Y:S01]  /*09f0*/  FMUL R20, R20, R20 ;  /* 0x0000001414147220 */ /* 0x000fe20000400000 */
[----:B-----5:R-:W-:-:S03]  /*0a00*/  FADD R15, -R28, R15 ;  /* 0x0000000f1c0f7221 */ /* 0x020fc60000000100 */
[----:B------:R-:W-:Y:S01]  /*0a10*/  FFMA R27, R27, R27, R20 ;  /* 0x0000001b1b1b7223 */ /* 0x000fe20000000014 */
[----:B---3--:R-:W-:Y:S01]  /*0a20*/  FADD R9, R14, -R9 ;  /* 0x800000090e097221 */ /* 0x008fe20000000000 */
[----:B------:R-:W-:-:S03]  /*0a30*/  FMUL R14, R15, R15 ;  /* 0x0000000f0f0e7220 */ /* 0x000fc60000400000 */
[----:B------:R-:W-:Y:S01]  /*0a40*/  FSETP.GT.AND P0, PT, R27, R24, PT ;  /* 0x000000181b00720b */ /* 0x000fe20003f04000 */
[----:B------:R-:W-:-:S03]  /*0a50*/  FFMA R9, R9, R9, R14 ;  /* 0x0000000909097223 */ /* 0x000fc6000000000e */
[----:B------:R-:W-:-:S04]  /*0a60*/  FSEL R24, R27, R24, P0 ;  /* 0x000000181b187208 */ /* 0x000fc80000000000 */
[----:B------:R-:W-:-:S04]  /*0a70*/  FSETP.GT.AND P1, PT, R9, R24, PT ;  /* 0x000000180900720b */ /* 0x000fc80003f24000 */
[----:B------:R-:W-:Y:S02]  /*0a80*/  FSEL R9, R9, R24, P1 ;  /* 0x0000001809097208 */ /* 0x000fe40000800000 */
[----:B------:R-:W-:-:S07]  /*0a90*/  SEL R5, R8, R5, P0 ;  /* 0x0000000508057207 */ /* 0x000fce0000000000 */
[----:B------:R-:W-:Y:S01]  /*0aa0*/  @P1 IADD3 R5, PT, PT, R8, 0x1, RZ ;  /* 0x0000000108051810 */ /* 0x000fe20007ffe0ff */
[----:B--2---:R-:W-:Y:S01]  /*0ab0*/  FADD R17, -R29, R17 ;  /* 0x000000111d117221 */ /* 0x004fe20000000100 */
[----:B------:R-:W-:-:S03]  /*0ac0*/  FADD R7, R16, -R7 ;  /* 0x8000000710077221 */ /* 0x000fc60000000000 */
[----:B0-----:R-:W-:Y:S01]  /*0ad0*/  FMUL R10, R17, R17 ;  /* 0x00000011110a7220 */ /* 0x001fe20000400000 */
[----:B----4-:R-:W-:-:S03]  /*0ae0*/  FADD R12, -R12, R23 ;  /* 0x000000170c0c7221 */ /* 0x010fc60000000100 */
[----:B------:R-:W-:Y:S01]  /*0af0*/  FFMA R10, R7, R7, R10 ;  /* 0x00000007070a7223 */ /* 0x000fe2000000000a */
[----:B------:R-:W-:Y:S01]  /*0b00*/  FADD R22, R22, -R25 ;  /* 0x8000001916167221 */ /* 0x000fe20000000000 */
[----:B------:R-:W-:-:S03]  /*0b10*/  FMUL R7, R12, R12 ;  /* 0x0000000c0c077220 */ /* 0x000fc60000400000 */
[----:B------:R-:W-:Y:S01]  /*0b20*/  FSETP.GT.AND P2, PT, R10, R9, PT ;  /* 0x000000090a00720b */ /* 0x000fe20003f44000 */
[----:B------:R-:W-:-:S03]  /*0b30*/  FFMA R22, R22, R22, R7 ;  /* 0x0000001616167223 */ /* 0x000fc60000000007 */
[----:B------:R-:W-:-:S04]  /*0b40*/  FSEL R9, R10, R9, P2 ;  /* 0x000000090a097208 */ /* 0x000fc80001000000 */
[----:B------:R-:W-:-:S05]  /*0b50*/  FSETP.GT.AND P3, PT, R22, R9, PT ;  /* 0x000000091600720b */ /* 0x000fca0003f64000 */
[----:B------:R-:W-:Y:S02]  /*0b60*/  @P2 IADD3 R5, PT, PT, R8, 0x2, RZ ;  /* 0x0000000208052810 */ /* 0x000fe40007ffe0ff */
[----:B------:R-:W-:-:S06]  /*0b70*/  FSEL R24, R22, R9, P3 ;  /* 0x0000000916187208 */ /* 0x000fcc0001800000 */
[C---:B------:R-:W-:Y:S01]  /*0b80*/  @P3 IADD3 R5, PT, PT, R8.reuse, 0x3, RZ ;  /* 0x0000000308053810 */ /* 0x040fe20007ffe0ff */
[----:B------:R-:W-:-:S07]  /*0b90*/  VIADD R8, R8, 0x4 ;  /* 0x0000000408087836 */ /* 0x000fce0000000000 */
.L_x_19:
[----:B------:R-:W-:Y:S05]  /*0ba0*/  @!P4 BRA `(.L_x_16) ;  /* 0x0000000000c4c947 */ /* 0x000fea0003800000 */
[----:B------:R-:W-:Y:S02]  /*0bb0*/  ISETP.NE.AND P0, PT, R26, 0x1, PT ;  /* 0x000000011a00780c */ /* 0x000fe40003f05270 */
[----:B------:R-:W-:-:S04]  /*0bc0*/  LOP3.LUT R7, R0, 0x1, RZ, 0xc0, !PT ;  /* 0x0000000100077812 */ /* 0x000fc800078ec0ff */
[----:B------:R-:W-:-:S07]  /*0bd0*/  ISETP.NE.U32.AND P1, PT, R7, 0x1, PT ;  /* 0x000000010700780c */ /* 0x000fce0003f25070 */
[----:B------:R-:W-:Y:S06]  /*0be0*/  @!P0 BRA `(.L_x_20) ;  /* 0x0000000000708947 */ /* 0x000fec0003800000 */
[----:B------:R-:W0:Y:S01]  /*0bf0*/  LDC.64 R10, c[0x0][0x388] ;  /* 0x0000e200ff0a7b82 */ /* 0x000e220000000a00 */
[----:B------:R-:W-:-:S04]  /*0c00*/  IADD3 R7, PT, PT, R4, R8, RZ ;  /* 0x0000000804077210 */ /* 0x000fc80007ffe0ff */
[----:B------:R-:W-:-:S03]  /*0c10*/  IADD3 R9, PT, PT, R4, R7, RZ ;  /* 0x0000000704097210 */ /* 0x000fc60007ffe0ff */
[----:B------:R-:W1:Y:S02]  /*0c20*/  LDC.64 R16, c[0x0][0x380] ;  /* 0x0000e000ff107b82 */ /* 0x000e640000000a00 */
[----:B0-----:R-:W-:-:S05]  /*0c30*/  IMAD.WIDE R10, R9, 0x4, R10 ;  /* 0x00000004090a7825 */ /* 0x001fca00078e020a */
[----:B------:R-:W2:Y:S01]  /*0c40*/  LDG.E.CONSTANT R9, desc[UR4][R10.64+0x4] ;  /* 0x000004040a097981 */ /* 0x000ea2000c1e9900 */
[----:B------:R-:W-:-:S04]  /*0c50*/  IMAD.WIDE.U32 R14, R0, 0x4, R10 ;  /* 0x00000004000e7825 */ /* 0x000fc800078e000a */
[----:B-1----:R-:W-:Y:S01]  /*0c60*/  IMAD.WIDE R16, R7, 0x8, R16 ;  /* 0x0000000807107825 */ /* 0x002fe200078e0210 */
[----:B------:R-:W3:Y:S04]  /*0c70*/  LDG.E.CONSTANT R22, desc[UR4][R14.64] ;  /* 0x000000040e167981 */ /* 0x000ee8000c1e9900 */
[----:B------:R-:W3:Y:S04]  /*0c80*/  LDG.E.64 R12, desc[UR4][R16.64] ;  /* 0x00000004100c7981 */ /* 0x000ee8000c1e1b00 */
[----:B------:R-:W4:Y:S04]  /*0c90*/  LDG.E.CONSTANT R7, desc[UR4][R10.64] ;  /* 0x000000040a077981 */ /* 0x000f28000c1e9900 */
[----:B------:R-:W5:Y:S04]  /*0ca0*/  LDG.E.CONSTANT R26, desc[UR4][R14.64+0x4] ;  /* 0x000004040e1a7981 */ /* 0x000f68000c1e9900 */
[----:B------:R-:W5:Y:S01]  /*0cb0*/  LDG.E.64 R20, desc[UR4][R16.64+0x8] ;  /* 0x0000080410147981 */ /* 0x000f62000c1e1b00 */
[----:B---3--:R-:W-:Y:S01]  /*0cc0*/  FADD R13, R13, -R22 ;  /* 0x800000160d0d7221 */ /* 0x008fe20000000000 */
[----:B----4-:R-:W-:-:S03]  /*0cd0*/  FADD R7, R12, -R7 ;  /* 0x800000070c077221 */ /* 0x010fc60000000000 */
[----:B------:R-:W-:-:S04]  /*0ce0*/  FMUL R12, R13, R13 ;  /* 0x0000000d0d0c7220 */ /* 0x000fc80000400000 */
[----:B------:R-:W-:Y:S01]  /*0cf0*/  FFMA R7, R7, R7, R12 ;  /* 0x0000000707077223 */ /* 0x000fe2000000000c */
[----:B-----5:R-:W-:Y:S01]  /*0d00*/  FADD R21, -R26, R21 ;  /* 0x000000151a157221 */ /* 0x020fe20000000100 */
[----:B--2---:R-:W-:-:S03]  /*0d10*/  FADD R9, R20, -R9 ;  /* 0x8000000914097221 */ /* 0x004fc60000000000 */
[----:B------:R-:W-:Y:S01]  /*0d20*/  FSETP.GT.AND P0, PT, R7, R24, PT ;  /* 0x000000180700720b */ /* 0x000fe20003f04000 */
[----:B------:R-:W-:-:S03]  /*0d30*/  FMUL R12, R21, R21 ;  /* 0x00000015150c7220 */ /* 0x000fc60000400000 */
[----:B------:R-:W-:Y:S01]  /*0d40*/  FSEL R24, R7, R24, P0 ;  /* 0x0000001807187208 */ /* 0x000fe20000000000 */
[----:B------:R-:W-:-:S05]  /*0d50*/  FFMA R9, R9, R9, R12 ;  /* 0x0000000909097223 */ /* 0x000fca000000000c */
[CC--:B------:R-:W-:Y:S02]  /*0d60*/  FSETP.GT.AND P2, PT, R9.reuse, R24.reuse, PT ;  /* 0x000000180900720b */ /* 0x0c0fe40003f44000 */
[----:B------:R-:W-:Y:S02]  /*0d70*/  SEL R5, R8, R5, P0 ;  /* 0x0000000508057207 */ /* 0x000fe40000000000 */
[----:B------:R-:W-:-:S09]  /*0d80*/  FSEL R24, R9, R24, P2 ;  /* 0x0000001809187208 */ /* 0x000fd20001000000 */
[C---:B------:R-:W-:Y:S02]  /*0d90*/  @P2 IADD3 R5, PT, PT, R8.reuse, 0x1, RZ ;  /* 0x0000000108052810 */ /* 0x040fe40007ffe0ff */
[----:B------:R-:W-:-:S07]  /*0da0*/  IADD3 R8, PT, PT, R8, 0x2, RZ ;  /* 0x0000000208087810 */ /* 0x000fce0007ffe0ff */
.L_x_20:
[----:B------:R-:W-:Y:S05]  /*0db0*/  @P1 BRA `(.L_x_16) ;  /* 0x0000000000401947 */ /* 0x000fea0003800000 */
[----:B------:R-:W0:Y:S01]  /*0dc0*/  LDC.64 R10, c[0x0][0x388] ;  /* 0x0000e200ff0a7b82 */ /* 0x000e220000000a00 */
[----:B------:R-:W-:-:S04]  /*0dd0*/  IADD3 R7, PT, PT, R4, R8, RZ ;  /* 0x0000000804077210 */ /* 0x000fc80007ffe0ff */
[----:B------:R-:W-:-:S03]  /*0de0*/  IADD3 R9, PT, PT, R4, R7, RZ ;  /* 0x0000000704097210 */ /* 0x000fc60007ffe0ff */
[----:B------:R-:W1:Y:S02]  /*0df0*/  LDC.64 R12, c[0x0][0x380] ;  /* 0x0000e000ff0c7b82 */ /* 0x000e640000000a00 */
[----:B0-----:R-:W-:-:S04]  /*0e00*/  IMAD.WIDE R10, R9, 0x4, R10 ;  /* 0x00000004090a7825 */ /* 0x001fc800078e020a */
[----:B------:R-:W-:Y:S02]  /*0e10*/  IMAD.WIDE.U32 R14, R0, 0x4, R10 ;  /* 0x00000004000e7825 */ /* 0x000fe400078e000a */
[----:B------:R-:W2:Y:S02]  /*0e20*/  LDG.E.CONSTANT R11, desc[UR4][R10.64] ;  /* 0x000000040a0b7981 */ /* 0x000ea4000c1e9900 */
[----:B-1----:R-:W-:Y:S02]  /*0e30*/  IMAD.WIDE R12, R7, 0x8, R12 ;  /* 0x00000008070c7825 */ /* 0x002fe400078e020c */
[----:B------:R-:W3:Y:S04]  /*0e40*/  LDG.E.CONSTANT R14, desc[UR4][R14.64] ;  /* 0x000000040e0e7981 */ /* 0x000ee8000c1e9900 */
[----:B------:R-:W3:Y:S02]  /*0e50*/  LDG.E.64 R12, desc[UR4][R12.64] ;  /* 0x000000040c0c7981 */ /* 0x000ee4000c1e1b00 */
[----:B---3--:R-:W-:Y:S01]  /*0e60*/  FADD R9, R13, -R14 ;  /* 0x8000000e0d097221 */ /* 0x008fe20000000000 */
[----:B--2---:R-:W-:-:S03]  /*0e70*/  FADD R7, R12, -R11 ;  /* 0x8000000b0c077221 */ /* 0x004fc60000000000 */
[----:B------:R-:W-:-:S04]  /*0e80*/  FMUL R16, R9, R9 ;  /* 0x0000000909107220 */ /* 0x000fc80000400000 */
[----:B------:R-:W-:-:S05]  /*0e90*/  FFMA R7, R7, R7, R16 ;  /* 0x0000000707077223 */ /* 0x000fca0000000010 */
[----:B------:R-:W-:-:S04]  /*0ea0*/  FSETP.GT.AND P0, PT, R7, R24, PT ;  /* 0x000000180700720b */ /* 0x000fc80003f04000 */
[----:B------:R-:W-:-:S09]  /*0eb0*/  SEL R5, R8, R5, P0 ;  /* 0x0000000508057207 */ /* 0x000fd20000000000 */
.L_x_16:
[----:B------:R-:W-:Y:S01]  /*0ec0*/  ISETP.NE.AND P0, PT, R5, -0x1, PT ;  /* 0xffffffff0500780c */ /* 0x000fe20003f05270 */
[----:B------:R0:W-:-:S12]  /*0ed0*/  STG.E desc[UR4][R18.64], R5 ;  /* 0x0000000512007986 */ /* 0x0001d8000c101904 */
[----:B0-----:R-:W-:Y:S05]  /*0ee0*/  @!P0 EXIT ;  /* 0x000000000000894d */ /* 0x001fea0003800000 */
[----:B------:R-:W0:Y:S01]  /*0ef0*/  LDC.64 R8, c[0x0][0x380] ;  /* 0x0000e000ff087b82 */ /* 0x000e220000000a00 */
[----:B------:R-:W-:Y:S02]  /*0f00*/  ISETP.GE.AND P0, PT, R2, 0x2, PT ;  /* 0x000000020200780c */ /* 0x000fe40003f06270 */
[----:B------:R-:W-:-:S05]  /*0f10*/  IADD3 R7, PT, PT, R4, R5, RZ ;  /* 0x0000000504077210 */ /* 0x000fca0007ffe0ff */
[----:B0-----:R-:W-:-:S05]  /*0f20*/  IMAD.WIDE R8, R7, 0x8, R8 ;  /* 0x0000000807087825 */ /* 0x001fca00078e0208 */
[----:B------:R0:W-:Y:S01]  /*0f30*/  STG.E.64 desc[UR4][R8.64], RZ ;  /* 0x000000ff08007986 */ /* 0x0001e2000c101b04 */
[----:B------:R-:W-:Y:S05]  /*0f40*/  @!P0 EXIT ;  /* 0x000000000000894d */ /* 0x000fea0003800000 */
[----:B------:R-:W-:Y:S01]  /*0f50*/  IADD3 R2, PT, PT, R2, -0x2, RZ ;  /* 0xfffffffe02027810 */ /* 0x000fe20007ffe0ff */
[----:B------:R-:W-:Y:S01]  /*0f60*/  IMAD.MOV.U32 R7, RZ, RZ, RZ ;  /* 0x000000ffff077224 */ /* 0x000fe200078e00ff */
[----:B------:R-:W-:Y:S02]  /*0f70*/  LOP3.LUT R26, R3, 0x7, RZ, 0xc0, !PT ;  /* 0x00000007031a7812 */ /* 0x000fe400078ec0ff */
[----:B------:R-:W-:Y:S02]  /*0f80*/  ISETP.GE.U32.AND P0, PT, R2, 0x7, PT ;  /* 0x000000070200780c */ /* 0x000fe40003f06070 */
[----:B------:R-:W-:-:S11]  /*0f90*/  ISETP.NE.AND P1, PT, R26, RZ, PT ;  /* 0x000000ff1a00720c */ /* 0x000fd60003f25270 */
[----:B------:R-:W-:Y:S05]  /*0fa0*/  @!P0 BRA `(.L_x_21) ;  /* 0x0000000000608947 */ /* 0x000fea0003800000 */
[----:B0-----:R-:W0:Y:S01]  /*0fb0*/  LDC.64 R8, c[0x0][0x390] ;  /* 0x0000e400ff087b82 */ /* 0x001e220000000a00 */
[C---:B------:R-:W-:Y:S01]  /*0fc0*/  LOP3.LUT R7, R3.reuse, 0xfffffff8, RZ, 0xc0, !PT ;  /* 0xfffffff803077812 */ /* 0x040fe200078ec0ff */
[----:B------:R-:W-:-:S03]  /*0fd0*/  IMAD R27, R3, R4, R5 ;  /* 0x00000004031b7224 */ /* 0x000fc600078e0205 */
[----:B------:R-:W-:-:S07]  /*0fe0*/  IADD3 R2, PT, PT, -R7, RZ, RZ ;  /* 0x000000ff07027210 */ /* 0x000fce0007ffe1ff */
.L_x_22:
[----:B01----:R-:W-:Y:S01]  /*0ff0*/  IMAD.WIDE R18, R27, 0x4, R8 ;  /* 0x000000041b127825 */ /* 0x003fe200078e0208 */
[----:B------:R-:W-:Y:S02]  /*1000*/  IADD3 R2, PT, PT, R2, 0x8, RZ ;  /* 0x0000000802027810 */ /* 0x000fe40007ffe0ff */
[C---:B------:R-:W-:Y:S02]  /*1010*/  LEA R27, R0.reuse, R27, 0x3 ;  /* 0x0000001b001b7211 */ /* 0x040fe400078e18ff */
[----:B------:R1:W-:Y:S01]  /*1020*/  STG.E desc[UR4][R18.64], RZ ;  /* 0x000000ff12007986 */ /* 0x0003e2000c101904 */
[----:B------:R-:W-:Y:S01]  /*1030*/  IMAD.WIDE R20, R0, 0x4, R18 ;  /* 0x0000000400147825 */ /* 0x000fe200078e0212 */
[----:B------:R-:W-:-:S04]  /*1040*/  ISETP.NE.AND P0, PT, R2, RZ, PT ;  /* 0x000000ff0200720c */ /* 0x000fc80003f05270 */
[----:B------:R1:W-:Y:S01]  /*1050*/  STG.E desc[UR4][R20.64], RZ ;  /* 0x000000ff14007986 */ /* 0x0003e2000c101904 */
[----:B------:R-:W-:-:S05]  /*1060*/  IMAD.WIDE R22, R0, 0x4, R20 ;  /* 0x0000000400167825 */ /* 0x000fca00078e0214 */
        /* <DEDUP_REMOVED lines=11> */
[----:B------:R-:W-:Y:S05]  /*1120*/  @P0 BRA `(.L_x_22) ;  /* 0xfffffffc00b00947 */ /* 0x000fea000383ffff */
.L_x_21:
[----:B------:R-:W-:Y:S05]  /*1130*/  @!P1 EXIT ;  /* 0x000000000000994d */ /* 0x000fea0003800000 */
[----:B------:R-:W-:Y:S02]  /*1140*/  ISETP.GE.U32.AND P0, PT, R26, 0x4, PT ;  /* 0x000000041a00780c */ /* 0x000fe40003f06070 */
[----:B------:R-:W-:-:S04]  /*1150*/  LOP3.LUT R4, R3, 0x3, RZ, 0xc0, !PT ;  /* 0x0000000303047812 */ /* 0x000fc800078ec0ff */
[----:B------:R-:W-:-:S07]  /*1160*/  ISETP.NE.AND P1, PT, R4, RZ, PT ;  /* 0x000000ff0400720c */ /* 0x000fce0003f25270 */
[----:B------:R-:W-:Y:S06]  /*1170*/  @!P0 BRA `(.L_x_23) ;  /* 0x0000000000308947 */ /* 0x000fec0003800000 */
[----:B0-----:R-:W0:Y:S01]  /*1180*/  LDC.64 R8, c[0x0][0x390] ;  /* 0x0000e400ff087b82 */ /* 0x001e220000000a00 */
[----:B------:R-:W-:Y:S02]  /*1190*/  IADD3 R2, PT, PT, R6, R7, RZ ;  /* 0x0000000706027210 */ /* 0x000fe40007ffe0ff */
[----:B------:R-:W-:-:S03]  /*11a0*/  IADD3 R7, PT, PT, R7, 0x4, RZ ;  /* 0x0000000407077810 */ /* 0x000fc60007ffe0ff */
[----:B-1----:R-:W-:-:S04]  /*11b0*/  IMAD R11, R2, R0, R5 ;  /* 0x00000000020b7224 */ /* 0x002fc800078e0205 */
[----:B0-----:R-:W-:-:S05]  /*11c0*/  IMAD.WIDE R8, R11, 0x4, R8 ;  /* 0x000000040b087825 */ /* 0x001fca00078e0208 */
[----:B------:R2:W-:Y:S01]  /*11d0*/  STG.E desc[UR4][R8.64], RZ ;  /* 0x000000ff08007986 */ /* 0x0005e2000c101904 */
[----:B------:R-:W-:-:S05]  /*11e0*/  IMAD.WIDE R10, R0, 0x4, R8 ;  /* 0x00000004000a7825 */ /* 0x000fca00078e0208 */
[----:B------:R2:W-:Y:S01]  /*11f0*/  STG.E desc[UR4][R10.64], RZ ;  /* 0x000000ff0a007986 */ /* 0x0005e2000c101904 */
[----:B------:R-:W-:-:S05]  /*1200*/  IMAD.WIDE R12, R0, 0x4, R10 ;  /* 0x00000004000c7825 */ /* 0x000fca00078e020a */
[----:B------:R2:W-:Y:S01]  /*1210*/  STG.E desc[UR4][R12.64], RZ ;  /* 0x000000ff0c007986 */ /* 0x0005e2000c101904 */
[----:B------:R-:W-:-:S05]  /*1220*/  IMAD.WIDE R14, R0, 0x4, R12 ;  /* 0x00000004000e7825 */ /* 0x000fca00078e020c */
[----:B------:R2:W-:Y:S02]  /*1230*/  STG.E desc[UR4][R14.64], RZ ;  /* 0x000000ff0e007986 */ /* 0x0005e4000c101904 */
.L_x_23:
[----:B------:R-:W-:Y:S05]  /*1240*/  @!P1 EXIT ;  /* 0x000000000000994d */ /* 0x000fea0003800000 */
[----:B------:R-:W-:Y:S02]  /*1250*/  ISETP.NE.AND P0, PT, R4, 0x1, PT ;  /* 0x000000010400780c */ /* 0x000fe40003f05270 */
[----:B------:R-:W-:-:S04]  /*1260*/  LOP3.LUT R3, R3, 0x1, RZ, 0xc0, !PT ;  /* 0x0000000103037812 */ /* 0x000fc800078ec0ff */
[----:B------:R-:W-:-:S07]  /*1270*/  ISETP.NE.U32.AND P1, PT, R3, 0x1, PT ;  /* 0x000000010300780c */ /* 0x000fce0003f25070 */
[----:B------:R-:W-:Y:S06]  /*1280*/  @!P0 BRA `(.L_x_24) ;  /* 0x0000000000208947 */ /* 0x000fec0003800000 */
[----:B------:R-:W3:Y:S01]  /*1290*/  LDC.64 R2, c[0x0][0x390] ;  /* 0x0000e400ff027b82 */ /* 0x000ee20000000a00 */
[----:B------:R-:W-:Y:S02]  /*12a0*/  IADD3 R4, PT, PT, R6, R7, RZ ;  /* 0x0000000706047210 */ /* 0x000fe40007ffe0ff */
[----:B------:R-:W-:-:S03]  /*12b0*/  IADD3 R7, PT, PT, R7, 0x2, RZ ;  /* 0x0000000207077810 */ /* 0x000fc60007ffe0ff */
[----:B0-2---:R-:W-:-:S04]  /*12c0*/  IMAD R9, R4, R0, R5 ;  /* 0x0000000004097224 */ /* 0x005fc800078e0205 */
[----:B---3--:R-:W-:-:S05]  /*12d0*/  IMAD.WIDE R2, R9, 0x4, R2 ;  /* 0x0000000409027825 */ /* 0x008fca00078e0202 */
[----:B------:R3:W-:Y:S01]  /*12e0*/  STG.E desc[UR4][R2.64], RZ ;  /* 0x000000ff02007986 */ /* 0x0007e2000c101904 */
[----:B------:R-:W-:-:S05]  /*12f0*/  IMAD.WIDE R8, R0, 0x4, R2 ;  /* 0x0000000400087825 */ /* 0x000fca00078e0202 */
[----:B------:R3:W-:Y:S02]  /*1300*/  STG.E desc[UR4][R8.64], RZ ;  /* 0x000000ff08007986 */ /* 0x0007e4000c101904 */
.L_x_24:
[----:B------:R-:W-:Y:S05]  /*1310*/  @P1 EXIT ;  /* 0x000000000000194d */ /* 0x000fea0003800000 */
[----:B---3--:R-:W3:Y:S01]  /*1320*/  LDC.64 R2, c[0x0][0x390] ;  /* 0x0000e400ff027b82 */ /* 0x008ee20000000a00 */
[----:B------:R-:W-:-:S05]  /*1330*/  IADD3 R6, PT, PT, R6, R7, RZ ;  /* 0x0000000706067210 */ /* 0x000fca0007ffe0ff */
[----:B------:R-:W-:-:S04]  /*1340*/  IMAD R5, R6, R0, R5 ;  /* 0x0000000006057224 */ /* 0x000fc800078e0205 */
[----:B---3--:R-:W-:-:S05]  /*1350*/  IMAD.WIDE R2, R5, 0x4, R2 ;  /* 0x0000000405027825 */ /* 0x008fca00078e0202 */
[----:B------:R-:W-:Y:S01]  /*1360*/  STG.E desc[UR4][R2.64], RZ ;  /* 0x000000ff02007986 */ /* 0x000fe2000c101904 */
[----:B------:R-:W-:Y:S05]  /*1370*/  EXIT ;  /* 0x000000000000794d */ /* 0x000fea0003800000 */
.L_x_25:
        /* <DEDUP_REMOVED lines=16> */
.L_x_37:


//--------------------- .text.setPointers         --------------------------
	.section	.text.setPointers,"ax",@progbits
	.align	128
        .global         setPointers
        .type           setPointers,@function
        .size           setPointers,(.L_x_38 - setPointers)
        .other          setPointers,@"STO_CUDA_ENTRY STV_DEFAULT"
setPointers:
.text.setPointers:
        /* <DEDUP_REMOVED lines=8> */
[----:B------:R-:W0:Y:S01]  /*0080*/  LDCU UR4, c[0x0][0x404] ;  /* 0x00008080ff0477ac */ /* 0x000e220008000800 */
[----:B------:R-:W1:Y:S01]  /*0090*/  LDC.64 R8, c[0x0][0x380] ;  /* 0x0000e000ff087b82 */ /* 0x000e620000000a00 */
[----:B------:R-:W2:Y:S01]  /*00a0*/  LDCU UR5, c[0x0][0x408] ;  /* 0x00008100ff0577ac */ /* 0x000ea20008000800 */
[----:B------:R-:W3:Y:S06]  /*00b0*/  LDCU.64 UR6, c[0x0][0x358] ;  /* 0x00006b00ff0677ac */ /* 0x000eec0008000a00 */
[----:B------:R-:W4:Y:S08]  /*00c0*/  LDC.64 R10, c[0x0][0x3c0] ;  /* 0x0000f000ff0a7b82 */ /* 0x000f300000000a00 */
[----:B------:R-:W5:Y:S01]  /*00d0*/  LDC.64 R4, c[0x0][0x388] ;  /* 0x0000e200ff047b82 */ /* 0x000f620000000a00 */
[----:B0-----:R-:W-:Y:S01]  /*00e0*/  UIADD3 UR4, UPT, UPT, UR4, -0x1, URZ ;  /* 0xffffffff04047890 */ /* 0x001fe2000fffe0ff */
[----:B--2---:R-:W-:-:S05]  /*00f0*/  IMAD R21, R23, UR5, RZ ;  /* 0x0000000517157c24 */ /* 0x004fca000f8e02ff */
[----:B------:R-:W-:Y:S01]  /*0100*/  IMAD R27, R23, UR4, RZ ;  /* 0x00000004171b7c24 */ /* 0x000fe2000f8e02ff */
[----:B------:R-:W0:Y:S01]  /*0110*/  LDC.64 R12, c[0x0][0x3c8] ;  /* 0x0000f200ff0c7b82 */ /* 0x000e220000000a00 */
[----:B------:R-:W-:Y:S02]  /*0120*/  IMAD R29, R21, UR4, RZ ;  /* 0x00000004151d7c24 */ /* 0x000fe4000f8e02ff */
[----:B------:R-:W-:Y:S02]  /*0130*/  IMAD R0, R27, UR4, RZ ;  /* 0x000000041b007c24 */ /* 0x000fe4000f8e02ff */
[----:B-1----:R-:W-:-:S03]  /*0140*/  IMAD.WIDE R8, R23, 0x8, R8 ;  /* 0x0000000817087825 */ /* 0x002fc600078e0208 */
[----:B------:R-:W1:Y:S01]  /*0150*/  LDC.64 R6, c[0x0][0x390] ;  /* 0x0000e400ff067b82 */ /* 0x000e620000000a00 */
[----:B----4-:R-:W-:-:S05]  /*0160*/  IMAD.WIDE R10, R29, 0x4, R10 ;  /* 0x000000041d0a7825 */ /* 0x010fca00078e020a */
[----:B---3--:R-:W-:Y:S02]  /*0170*/  STG.E.64 desc[UR6][R8.64], R10 ;  /* 0x0000000a08007986 */ /* 0x008fe4000c101b06 */
[----:B------:R-:W2:Y:S01]  /*0180*/  LDC.64 R2, c[0x0][0x3d0] ;  /* 0x0000f400ff027b82 */ /* 0x000ea20000000a00 */
[----:B-----5:R-:W-:-:S04]  /*0190*/  IMAD.WIDE R4, R23, 0x8, R4 ;  /* 0x0000000817047825 */ /* 0x020fc800078e0204 */
[----:B0-----:R-:W-:-:S03]  /*01a0*/  IMAD.WIDE R12, R29, 0x4, R12 ;  /* 0x000000041d0c7825 */ /* 0x001fc600078e020c */
[----:B------:R-:W0:Y:S02]  /*01b0*/  LDC.64 R18, c[0x0][0x3d8] ;  /* 0x0000f600ff127b82 */ /* 0x000e240000000a00 */
[----:B------:R3:W-:Y:S01]  /*01c0*/  STG.E.64 desc[UR6][R4.64], R12 ;  /* 0x0000000c04007986 */ /* 0x0007e2000c101b06 */
[----:B-1----:R-:W-:-:S05]  /*01d0*/  IMAD.WIDE R6, R23, 0x8, R6 ;  /* 0x0000000817067825 */ /* 0x002fca00078e0206 */
[----:B------:R-:W1:Y:S01]  /*01e0*/  LDC.64 R24, c[0x0][0x3e0] ;  /* 0x0000f800ff187b82 */ /* 0x000e620000000a00 */
[----:B--2---:R-:W-:-:S07]  /*01f0*/  IMAD.WIDE R2, R0, 0x4, R2 ;  /* 0x0000000400027825 */ /* 0x004fce00078e0202 */
[----:B------:R-:W2:Y:S01]  /*0200*/  LDC.64 R16, c[0x0][0x3e8] ;  /* 0x0000fa00ff107b82 */ /* 0x000ea20000000a00 */
[----:B------:R4:W-:Y:S07]  /*0210*/  STG.E.64 desc[UR6][R6.64], R2 ;  /* 0x0000000206007986 */ /* 0x0009ee000c101b06 */
[----:B---3--:R-:W3:Y:S01]  /*0220*/  LDC.64 R4, c[0x0][0x3a0] ;  /* 0x0000e800ff047b82 */ /* 0x008ee20000000a00 */
[----:B0-----:R-:W-:-:S07]  /*0230*/  IMAD.WIDE R18, R0, 0x4, R18 ;  /* 0x0000000400127825 */ /* 0x001fce00078e0212 */
[----:B------:R-:W0:Y:S01]  /*0240*/  LDC.64 R12, c[0x0][0x3a8] ;  /* 0x0000ea00ff0c7b82 */ /* 0x000e220000000a00 */
[----:B-1----:R-:W-:-:S07]  /*0250*/  IMAD.WIDE R24, R29, 0x4, R24 ;  /* 0x000000041d187825 */ /* 0x002fce00078e0218 */
[----:B----4-:R-:W1:Y:S01]  /*0260*/  LDC.64 R2, c[0x0][0x398] ;  /* 0x0000e600ff027b82 */ /* 0x010e620000000a00 */
[----:B--2---:R-:W-:-:S07]  /*0270*/  IMAD.WIDE R16, R27, 0x8, R16 ;  /* 0x000000081b107825 */ /* 0x004fce00078e0210 */
[----:B------:R-:W2:Y:S01]  /*0280*/  LDC.64 R14, c[0x0][0x3f8] ;  /* 0x0000fe00ff0e7b82 */ /* 0x000ea20000000a00 */
[----:B---3--:R-:W-:-:S07]  /*0290*/  IMAD.WIDE R4, R23, 0x8, R4 ;  /* 0x0000000817047825 */ /* 0x008fce00078e0204 */
[----:B------:R-:W3:Y:S01]  /*02a0*/  LDC.64 R10, c[0x0][0x3b8] ;  /* 0x0000ee00ff0a7b82 */ /* 0x000ee20000000a00 */
[----:B0-----:R-:W-:-:S07]  /*02b0*/  IMAD.WIDE R12, R23, 0x8, R12 ;  /* 0x00000008170c7825 */ /* 0x001fce00078e020c */
[----:B------:R-:W0:Y:S01]  /*02c0*/  LDC.64 R6, c[0x0][0x3f0] ;  /* 0x0000fc00ff067b82 */ /* 0x000e220000000a00 */
[----:B-1----:R-:W-:-:S05]  /*02d0*/  IMAD.WIDE R2, R23, 0x8, R2 ;  /* 0x0000000817027825 */ /* 0x002fca00078e0202 */
[----:B------:R-:W-:Y:S02]  /*02e0*/  STG.E.64 desc[UR6][R2.64], R18 ;  /* 0x0000001202007986 */ /* 0x000fe4000c101b06 */
[----:B------:R-:W1:Y:S01]  /*02f0*/  LDC.64 R8, c[0x0][0x3b0] ;  /* 0x0000ec00ff087b82 */ /* 0x000e620000000a00 */
[----:B--2---:R-:W-:Y:S01]  /*0300*/  IMAD.WIDE R14, R21, 0x8, R14 ;  /* 0x00000008150e7825 */ /* 0x004fe200078e020e */
[----:B------:R-:W-:Y:S04]  /*0310*/  STG.E.64 desc[UR6][R4.64], R24 ;  /* 0x0000001804007986 */ /* 0x000fe8000c101b06 */
[----:B------:R-:W-:Y:S01]  /*0320*/  STG.E.64 desc[UR6][R12.64], R16 ;  /* 0x000000100c007986 */ /* 0x000fe2000c101b06 */
[----:B---3--:R-:W-:-:S05]  /*0330*/  IMAD.WIDE R10, R23, 0x8, R10 ;  /* 0x00000008170a7825 */ /* 0x008fca00078e020a */
[----:B------:R-:W-:Y:S01]  /*0340*/  STG.E.64 desc[UR6][R10.64], R14 ;  /* 0x0000000e0a007986 */ /* 0x000fe2000c101b06 */
[----:B0-----:R-:W-:-:S04]  /*0350*/  IMAD.WIDE R6, R21, 0x8, R6 ;  /* 0x0000000815067825 */ /* 0x001fc800078e0206 */
[----:B-1----:R-:W-:-:S05]  /*0360*/  IMAD.WIDE R8, R23, 0x8, R8 ;  /* 0x0000000817087825 */ /* 0x002fca00078e0208 */
[----:B------:R-:W-:Y:S01]  /*0370*/  STG.E.64 desc[UR6][R8.64], R6 ;  /* 0x0000000608007986 */ /* 0x000fe2000c101b06 */
[----:B------:R-:W-:Y:S05]  /*0380*/  EXIT ;  /* 0x000000000000794d */ /* 0x000fea0003800000 */
.L_x_26:
        /* <DEDUP_REMOVED lines=15> */
.L_x_38:


//--------------------- .text.copyShiftMatrix     --------------------------
	.section	.text.copyShiftMatrix,"ax",@progbits
	.align	128
        .global         copyShiftMatrix
        .type           copyShiftMatrix,@function
        .size           copyShiftMatrix,(.L_x_39 - copyShiftMatrix)
        .other          copyShiftMatrix,@"STO_CUDA_ENTRY STV_DEFAULT"
copyShiftMatrix:
.text.copyShiftMatrix:
[----:B------:R-:W-:Y:S01]  /*0000*/  LDC R1, c[0x0][0x37c] ;  /* 0x0000df00ff017b82 */ /* 0x000fe20000000800 */
[----:B------:R-:W0:Y:S07]  /*0010*/  S2R R3, SR_TID.X ;  /* 0x0000000000037919 */ /* 0x000e2e0000002100 */
[----:B------:R-:W0:Y:S01]  /*0020*/  S2UR UR4, SR_CTAID.X ;  /* 0x00000000000479c3 */ /* 0x000e220000002500 */
[----:B------:R-:W1:Y:S07]  /*0030*/  LDCU UR5, c[0x0][0x388] ;  /* 0x00007100ff0577ac */ /* 0x000e6e0008000800 */
[----:B------:R-:W0:Y:S02]  /*0040*/  LDC R0, c[0x0][0x360] ;  /* 0x0000d800ff007b82 */ /* 0x000e240000000800 */
[----:B0-----:R-:W-:-:S05]  /*0050*/  IMAD R0, R0, UR4, R3 ;  /* 0x0000000400007c24 */ /* 0x001fca000f8e0203 */
[----:B-1----:R-:W-:-:S04]  /*0060*/  ISETP.GE.AND P0, PT, R0, UR5, PT ;  /* 0x0000000500007c0c */ /* 0x002fc8000bf06270 */
[----:B------:R-:W-:-:S13]  /*0070*/  ISETP.EQ.OR P0, PT, R0, RZ, P0 ;  /* 0x000000ff0000720c */ /* 0x000fda0000702670 */
[----:B------:R-:W-:Y:S05]  /*0080*/  @P0 EXIT ;  /* 0x000000000000094d */ /* 0x000fea0003800000 */
[----:B------:R-:W0:Y:S01]  /*0090*/  LDCU UR4, c[0x0][0x38c] ;  /* 0x00007180ff0477ac */ /* 0x000e220008000800 */
[----:B------:R-:W1:Y:S01]  /*00a0*/  LDC R3, c[0x0][0x390] ;  /* 0x0000e400ff037b82 */ /* 0x000e620000000800 */
[----:B0-----:R-:W-:-:S06]  /*00b0*/  UIADD3 UR4, UPT, UPT, UR4, -0x1, URZ ;  /* 0xffffffff04047890 */ /* 0x001fcc000fffe0ff */
[----:B-1----:R-:W-:-:S05]  /*00c0*/  IMAD R3, R3, UR4, RZ ;  /* 0x0000000403037c24 */ /* 0x002fca000f8e02ff */
[----:B------:R-:W-:-:S13]  /*00d0*/  ISETP.GE.AND P0, PT, R3, 0x1, PT ;  /* 0x000000010300780c */ /* 0x000fda0003f06270 */
[----:B------:R-:W-:Y:S05]  /*00e0*/  @!P0 EXIT ;  /* 0x000000000000894d */ /* 0x000fea0003800000 */
[C---:B------:R-:W-:Y:S01]  /*00f0*/  ISETP.GE.U32.AND P1, PT, R3.reuse, 0x10, PT ;  /* 0x000000100300780c */ /* 0x040fe20003f26070 */
[----:B------:R-:W0:Y:S01]  /*0100*/  LDCU.64 UR6, c[0x0][0x358] ;  /* 0x00006b00ff0677ac */ /* 0x000e220008000a00 */
[----:B------:R-:W-:Y:S01]  /*0110*/  LOP3.LUT R12, R3, 0xf, RZ, 0xc0, !PT ;  /* 0x0000000f030c7812 */ /* 0x000fe200078ec0ff */
[----:B------:R-:W-:Y:S02]  /*0120*/  IMAD R0, R0, R3, RZ ;  /* 0x0000000300007224 */ /* 0x000fe400078e02ff */
[----:B------:R-:W-:Y:S01]  /*0130*/  IMAD.MOV.U32 R2, RZ, RZ, RZ ;  /* 0x000000ffff027224 */ /* 0x000fe200078e00ff */
[----:B------:R-:W-:-:S07]  /*0140*/  ISETP.NE.AND P0, PT, R12, RZ, PT ;  /* 0x000000ff0c00720c */ /* 0x000fce0003f05270 */
[----:B------:R-:W-:Y:S06]  /*0150*/  @!P1 BRA `(.L_x_27) ;  /* 0x0000000000bc9947 */ /* 0x000fec0003800000 */
[----:B------:R-:W1:Y:S01]  /*0160*/  LDCU.64 UR4, c[0x0][0x380] ;  /* 0x00007000ff0477ac */ /* 0x000e620008000a00 */
[----:B------:R-:W-:-:S05]  /*0170*/  LOP3.LUT R2, R3, 0x7ffffff0, RZ, 0xc0, !PT ;  /* 0x7ffffff003027812 */ /* 0x000fca00078ec0ff */
[----:B------:R-:W-:Y:S01]  /*0180*/  IMAD.MOV R8, RZ, RZ, -R2 ;  /* 0x000000ffff087224 */ /* 0x000fe200078e0a02 */
[----:B-1----:R-:W-:-:S04]  /*0190*/  UIADD3 UR4, UP0, UPT, UR4, 0x20, URZ ;  /* 0x0000002004047890 */ /* 0x002fc8000ff1e0ff */
[----:B------:R-:W-:Y:S02]  /*01a0*/  UIADD3.X UR5, UPT, UPT, URZ, UR5, URZ, UP0, !UPT ;  /* 0x00000005ff057290 */ /* 0x000fe400087fe4ff */
[----:B------:R-:W-:-:S04]  /*01b0*/  IMAD.U32 R10, RZ, RZ, UR4 ;  /* 0x00000004ff0a7e24 */ /* 0x000fc8000f8e00ff */
[----:B------:R-:W-:-:S07]  /*01c0*/  MOV R17, UR5 ;  /* 0x0000000500117c02 */ /* 0x000fce0008000f00 */
.L_x_28:
[----:B------:R-:W-:Y:S02]  /*01d0*/  IMAD.MOV.U32 R4, RZ, RZ, R10 ;  /* 0x000000ffff047224 */ /* 0x000fe400078e000a */
[----:B------:R-:W-:-:S05]  /*01e0*/  IMAD.MOV.U32 R5, RZ, RZ, R17 ;  /* 0x000000ffff057224 */ /* 0x000fca00078e0011 */
[----:B0-----:R-:W2:Y:S01]  /*01f0*/  LDG.E R9, desc[UR6][R4.64+-0x20] ;  /* 0xffffe00604097981 */ /* 0x001ea2000c1e1900 */
[----:B------:R-:W-:-:S05]  /*0200*/  IMAD.WIDE R6, R0, 0x4, R4 ;  /* 0x0000000400067825 */ /* 0x000fca00078e0204 */
[----:B--2---:R0:W-:Y:S04]  /*0210*/  STG.E desc[UR6][R6.64+-0x20], R9 ;  /* 0xffffe00906007986 */ /* 0x0041e8000c101906 */
[----:B------:R-:W2:Y:S04]  /*0220*/  LDG.E R11, desc[UR6][R4.64+-0x1c] ;  /* 0xffffe406040b7981 */ /* 0x000ea8000c1e1900 */
[----:B--2---:R1:W-:Y:S04]  /*0230*/  STG.E desc[UR6][R6.64+-0x1c], R11 ;  /* 0xffffe40b06007986 */ /* 0x0043e8000c101906 */
[----:B------:R-:W2:Y:S04]  /*0240*/  LDG.E R13, desc[UR6][R4.64+-0x18] ;  /* 0xffffe806040d7981 */ /* 0x000ea8000c1e1900 */
[----:B--2---:R2:W-:Y:S04]  /*0250*/  STG.E desc[UR6][R6.64+-0x18], R13 ;  /* 0xffffe80d06007986 */ /* 0x0045e8000c101906 */
[----:B------:R-:W3:Y:S04]  /*0260*/  LDG.E R15, desc[UR6][R4.64+-0x14] ;  /* 0xffffec06040f7981 */ /* 0x000ee8000c1e1900 */
[----:B---3--:R3:W-:Y:S04]  /*0270*/  STG.E desc[UR6][R6.64+-0x14], R15 ;  /* 0xffffec0f06007986 */ /* 0x0087e8000c101906 */
[----:B------:R-:W4:Y:S04]  /*0280*/  LDG.E R17, desc[UR6][R4.64+-0x10] ;  /* 0xfffff00604117981 */ /* 0x000f28000c1e1900 */
[----:B----4-:R4:W-:Y:S04]  /*0290*/  STG.E desc[UR6][R6.64+-0x10], R17 ;  /* 0xfffff01106007986 */ /* 0x0109e8000c101906 */
[----:B------:R-:W5:Y:S04]  /*02a0*/  LDG.E R19, desc[UR6][R4.64+-0xc] ;  /* 0xfffff40604137981 */ /* 0x000f68000c1e1900 */
[----:B-----5:R5:W-:Y:S04]  /*02b0*/  STG.E desc[UR6][R6.64+-0xc], R19 ;  /* 0xfffff41306007986 */ /* 0x020be8000c101906 */
[----:B0-----:R-:W2:Y:S04]  /*02c0*/  LDG.E R9, desc[UR6][R4.64+-0x8] ;  /* 0xfffff80604097981 */ /* 0x001ea8000c1e1900 */
[----:B--2---:R0:W-:Y:S04]  /*02d0*/  STG.E desc[UR6][R6.64+-0x8], R9 ;  /* 0xfffff80906007986 */ /* 0x0041e8000c101906 */
[----:B-1----:R-:W2:Y:S04]  /*02e0*/  LDG.E R11, desc[UR6][R4.64+-0x4] ;  /* 0xfffffc06040b7981 */ /* 0x002ea8000c1e1900 */
[----:B--2---:R1:W-:Y:S04]  /*02f0*/  STG.E desc[UR6][R6.64+-0x4], R11 ;  /* 0xfffffc0b06007986 */ /* 0x0043e8000c101906 */
[----:B------:R-:W2:Y:S04]  /*0300*/  LDG.E R13, desc[UR6][R4.64] ;  /* 0x00000006040d7981 */ /* 0x000ea8000c1e1900 */
[----:B--2---:R2:W-:Y:S04]  /*0310*/  STG.E desc[UR6][R6.64], R13 ;  /* 0x0000000d06007986 */ /* 0x0045e8000c101906 */
[----:B---3--:R-:W3:Y:S04]  /*0320*/  LDG.E R15, desc[UR6][R4.64+0x4] ;  /* 0x00000406040f7981 */ /* 0x008ee8000c1e1900 */
[----:B---3--:R3:W-:Y:S04]  /*0330*/  STG.E desc[UR6][R6.64+0x4], R15 ;  /* 0x0000040f06007986 */ /* 0x0087e8000c101906 */
[----:B----4-:R-:W4:Y:S04]  /*0340*/  LDG.E R17, desc[UR6][R4.64+0x8] ;  /* 0x0000080604117981 */ /* 0x010f28000c1e1900 */
[----:B----4-:R4:W-:Y:S04]  /*0350*/  STG.E desc[UR6][R6.64+0x8], R17 ;  /* 0x0000081106007986 */ /* 0x0109e8000c101906 */
[----:B-----5:R-:W5:Y:S04]  /*0360*/  LDG.E R19, desc[UR6][R4.64+0xc] ;  /* 0x00000c0604137981 */ /* 0x020f68000c1e1900 */
[----:B-----5:R1:W-:Y:S04]  /*0370*/  STG.E desc[UR6][R6.64+0xc], R19 ;  /* 0x00000c1306007986 */ /* 0x0203e8000c101906 */
[----:B0-----:R-:W5:Y:S04]  /*0380*/  LDG.E R9, desc[UR6][R4.64+0x10] ;  /* 0x0000100604097981 */ /* 0x001f68000c1e1900 */
[----:B-----5:R0:W-:Y:S04]  /*0390*/  STG.E desc[UR6][R6.64+0x10], R9 ;  /* 0x0000100906007986 */ /* 0x0201e8000c101906 */
[----:B-1----:R-:W5:Y:S04]  /*03a0*/  LDG.E R11, desc[UR6][R4.64+0x14] ;  /* 0x00001406040b7981 */ /* 0x002f68000c1e1900 */
[----:B-----5:R0:W-:Y:S04]  /*03b0*/  STG.E desc[UR6][R6.64+0x14], R11 ;  /* 0x0000140b06007986 */ /* 0x0201e8000c101906 */
[----:B--2---:R-:W2:Y:S01]  /*03c0*/  LDG.E R13, desc[UR6][R4.64+0x18] ;  /* 0x00001806040d7981 */ /* 0x004ea2000c1e1900 */
[----:B------:R-:W-:-:S04]  /*03d0*/  IADD3 R8, PT, PT, R8, 0x10, RZ ;  /* 0x0000001008087810 */ /* 0x000fc80007ffe0ff */
[----:B------:R-:W-:Y:S01]  /*03e0*/  ISETP.NE.AND P1, PT, R8, RZ, PT ;  /* 0x000000ff0800720c */ /* 0x000fe20003f25270 */
[----:B--2---:R0:W-:Y:S04]  /*03f0*/  STG.E desc[UR6][R6.64+0x18], R13 ;  /* 0x0000180d06007986 */ /* 0x0041e8000c101906 */
[----:B---3--:R-:W2:Y:S01]  /*0400*/  LDG.E R15, desc[UR6][R4.64+0x1c] ;  /* 0x00001c06040f7981 */ /* 0x008ea2000c1e1900 */
[----:B------:R-:W-:-:S05]  /*0410*/  IADD3 R10, P2, PT, R4, 0x40, RZ ;  /* 0x00000040040a7810 */ /* 0x000fca0007f5e0ff */
[----:B----4-:R-:W-:Y:S01]  /*0420*/  IMAD.X R17, RZ, RZ, R5, P2 ;  /* 0x000000ffff117224 */ /* 0x010fe200010e0605 */
[----:B--2---:R0:W-:Y:S01]  /*0430*/  STG.E desc[UR6][R6.64+0x1c], R15 ;  /* 0x00001c0f06007986 */ /* 0x0041e2000c101906 */
[----:B------:R-:W-:Y:S06]  /*0440*/  @P1 BRA `(.L_x_28) ;  /* 0xfffffffc00601947 */ /* 0x000fec000383ffff */
.L_x_27:
[----:B0-----:R-:W-:Y:S05]  /*0450*/  @!P0 EXIT ;  /* 0x000000000000894d */ /* 0x001fea0003800000 */
[----:B------:R-:W-:Y:S02]  /*0460*/  ISETP.GE.U32.AND P0, PT, R12, 0x8, PT ;  /* 0x000000080c00780c */ /* 0x000fe40003f06070 */
[----:B------:R-:W-:-:S04]  /*0470*/  LOP3.LUT R10, R3, 0x7, RZ, 0xc0, !PT ;  /* 0x00000007030a7812 */ /* 0x000fc800078ec0ff */
[----:B------:R-:W-:-:S07]  /*0480*/  ISETP.NE.AND P1, PT, R10, RZ, PT ;  /* 0x000000ff0a00720c */ /* 0x000fce0003f25270 */
[----:B------:R-:W-:Y:S06]  /*0490*/  @!P0 BRA `(.L_x_29) ;  /* 0x0000000000508947 */ /* 0x000fec0003800000 */
[----:B------:R-:W0:Y:S02]  /*04a0*/  LDC.64 R4, c[0x0][0x380] ;  /* 0x0000e000ff047b82 */ /* 0x000e240000000a00 */
[----:B0-----:R-:W-:-:S05]  /*04b0*/  IMAD.WIDE.U32 R4, R2, 0x4, R4 ;  /* 0x0000000402047825 */ /* 0x001fca00078e0004 */
[----:B------:R-:W2:Y:S01]  /*04c0*/  LDG.E R9, desc[UR6][R4.64] ;  /* 0x0000000604097981 */ /* 0x000ea2000c1e1900 */
        /* <DEDUP_REMOVED lines=8> */
[----:B------:R-:W3:Y:S04]  /*0550*/  LDG.E R17, desc[UR6][R4.64+0x10] ;  /* 0x0000100604117981 */ /* 0x000ee8000c1e1900 */
[----:B---3--:R2:W-:Y:S04]  /*0560*/  STG.E desc[UR6][R6.64+0x10], R17 ;  /* 0x0000101106007986 */ /* 0x0085e8000c101906 */
[----:B------:R-:W3:Y:S04]  /*0570*/  LDG.E R19, desc[UR6][R4.64+0x14] ;  /* 0x0000140604137981 */ /* 0x000ee8000c1e1900 */
[----:B---3--:R2:W-:Y:S04]  /*0580*/  STG.E desc[UR6][R6.64+0x14], R19 ;  /* 0x0000141306007986 */ /* 0x0085e8000c101906 */
[----:B0-----:R-:W3:Y:S04]  /*0590*/  LDG.E R9, desc[UR6][R4.64+0x18] ;  /* 0x0000180604097981 */ /* 0x001ee8000c1e1900 */
[----:B---3--:R2:W-:Y:S04]  /*05a0*/  STG.E desc[UR6][R6.64+0x18], R9 ;  /* 0x0000180906007986 */ /* 0x0085e8000c101906 */
[----:B-1----:R-:W3:Y:S01]  /*05b0*/  LDG.E R11, desc[UR6][R4.64+0x1c] ;  /* 0x00001c06040b7981 */ /* 0x002ee2000c1e1900 */
[----:B------:R-:W-:-:S03]  /*05c0*/  VIADD R2, R2, 0x8 ;  /* 0x0000000802027836 */ /* 0x000fc60000000000 */
[----:B---3--:R2:W-:Y:S04]  /*05d0*/  STG.E desc[UR6][R6.64+0x1c], R11 ;  /* 0x00001c0b06007986 */ /* 0x0085e8000c101906 */
.L_x_29:
[----:B------:R-:W-:Y:S05]  /*05e0*/  @!P1 EXIT ;  /* 0x000000000000994d */ /* 0x000fea0003800000 */
[----:B------:R-:W-:Y:S02]  /*05f0*/  ISETP.GE.U32.AND P0, PT, R10, 0x4, PT ;  /* 0x000000040a00780c */ /* 0x000fe40003f06070 */
[----:B------:R-:W-:-:S04]  /*0600*/  LOP3.LUT R8, R3, 0x3, RZ, 0xc0, !PT ;  /* 0x0000000303087812 */ /* 0x000fc800078ec0ff */
[----:B------:R-:W-:-:S07]  /*0610*/  ISETP.NE.AND P1, PT, R8, RZ, PT ;  /* 0x000000ff0800720c */ /* 0x000fce0003f25270 */
[----:B------:R-:W-:Y:S06]  /*0620*/  @!P0 BRA `(.L_x_30) ;  /* 0x0000000000308947 */ /* 0x000fec0003800000 */
[----:B------:R-:W0:Y:S02]  /*0630*/  LDC.64 R4, c[0x0][0x380] ;  /* 0x0000e000ff047b82 */ /* 0x000e240000000a00 */
[----:B0-----:R-:W-:-:S05]  /*0640*/  IMAD.WIDE.U32 R4, R2, 0x4, R4 ;  /* 0x0000000402047825 */ /* 0x001fca00078e0004 */
[----:B------:R-:W3:Y:S01]  /*0650*/  LDG.E R3, desc[UR6][R4.64] ;  /* 0x0000000604037981 */ /* 0x000ee2000c1e1900 */
[----:B--2---:R-:W-:-:S05]  /*0660*/  IMAD.WIDE R6, R0, 0x4, R4 ;  /* 0x0000000400067825 */ /* 0x004fca00078e0204 */
[----:B---3--:R0:W-:Y:S04]  /*0670*/  STG.E desc[UR6][R6.64], R3 ;  /* 0x0000000306007986 */ /* 0x0081e8000c101906 */
[----:B------:R-:W2:Y:S04]  /*0680*/  LDG.E R9, desc[UR6][R4.64+0x4] ;  /* 0x0000040604097981 */ /* 0x000ea8000c1e1900 */
[----:B--2---:R0:W-:Y:S04]  /*0690*/  STG.E desc[UR6][R6.64+0x4], R9 ;  /* 0x0000040906007986 */ /* 0x0041e8000c101906 */
[----:B------:R-:W2:Y:S04]  /*06a0*/  LDG.E R11, desc[UR6][R4.64+0x8] ;  /* 0x00000806040b7981 */ /* 0x000ea8000c1e1900 */
[----:B--2---:R0:W-:Y:S04]  /*06b0*/  STG.E desc[UR6][R6.64+0x8], R11 ;  /* 0x0000080b06007986 */ /* 0x0041e8000c101906 */
[----:B------:R-:W2:Y:S01]  /*06c0*/  LDG.E R13, desc[UR6][R4.64+0xc] ;  /* 0x00000c06040d7981 */ /* 0x000ea2000c1e1900 */
[----:B------:R-:W-:-:S03]  /*06d0*/  IADD3 R2, PT, PT, R2, 0x4, RZ ;  /* 0x0000000402027810 */ /* 0x000fc60007ffe0ff */
[----:B--2---:R0:W-:Y:S04]  /*06e0*/  STG.E desc[UR6][R6.64+0xc], R13 ;  /* 0x00000c0d06007986 */ /* 0x0041e8000c101906 */
.L_x_30:
[----:B------:R-:W-:Y:S05]  /*06f0*/  @!P1 EXIT ;  /* 0x000000000000994d */ /* 0x000fea0003800000 */
[----:B------:R-:W0:Y:S01]  /*0700*/  LDC.64 R4, c[0x0][0x380] ;  /* 0x0000e000ff047b82 */ /* 0x000e220000000a00 */
[----:B------:R-:W-:Y:S02]  /*0710*/  IMAD.MOV R8, RZ, RZ, -R8 ;  /* 0x000000ffff087224 */ /* 0x000fe400078e0a08 */
[----:B0-----:R-:W-:-:S04]  /*0720*/  IMAD.WIDE.U32 R2, R2, 0x4, R4 ;  /* 0x0000000402027825 */ /* 0x001fc800078e0004 */
[----:B------:R-:W-:Y:S01]  /*0730*/  IMAD.MOV.U32 R4, RZ, RZ, R2 ;  /* 0x000000ffff047224 */ /* 0x000fe200078e0002 */
[----:B------:R-:W-:-:S07]  /*0740*/  MOV R5, R3 ;  /* 0x0000000300057202 */ /* 0x000fce0000000f00 */
.L_x_31:
[----:B0-2---:R0:W2:Y:S01]  /*0750*/  LDG.E R7, desc[UR6][R4.64] ;  /* 0x0000000604077981 */ /* 0x0050a2000c1e1900 */
[----:B------:R-:W-:Y:S02]  /*0760*/  VIADD R8, R8, 0x1 ;  /* 0x0000000108087836 */ /* 0x000fe40000000000 */
[----:B------:R-:W-:-:S03]  /*0770*/  IMAD.WIDE R2, R0, 0x4, R4 ;  /* 0x0000000400027825 */ /* 0x000fc600078e0204 */
[----:B------:R-:W-:Y:S02]  /*0780*/  ISETP.NE.AND P0, PT, R8, RZ, PT ;  /* 0x000000ff0800720c */ /* 0x000fe40003f05270 */
[----:B0-----:R-:W-:-:S04]  /*0790*/  IADD3 R4, P1, PT, R4, 0x4, RZ ;  /* 0x0000000404047810 */ /* 0x001fc80007f3e0ff */
[----:B------:R-:W-:Y:S01]  /*07a0*/  IADD3.X R5, PT, PT, RZ, R5, RZ, P1, !PT ;  /* 0x00000005ff057210 */ /* 0x000fe20000ffe4ff */
[----:B--2---:R0:W-:Y:S06]  /*07b0*/  STG.E desc[UR6][R2.64], R7 ;  /* 0x0000000702007986 */ /* 0x0041ec000c101906 */
[----:B------:R-:W-:Y:S05]  /*07c0*/  @P0 BRA `(.L_x_31) ;  /* 0xfffffffc00e00947 */ /* 0x000fea000383ffff */
[----:B------:R-:W-:Y:S05]  /*07d0*/  EXIT ;  /* 0x000000000000794d */ /* 0x000fea0003800000 */
.L_x_32:
        /* <DEDUP_REMOVED lines=10> */
.L_x_39:


//--------------------- .nv.shared.reserved.0     --------------------------
	.section	.nv.shared.reserved.0,"aw",@nobits
	.weak		__nv_reservedSMEM_offset_0_alias
	.size		__nv_reservedSMEM_offset_0_alias, 0, 64
	.other		__nv_reservedSMEM_offset_0_alias,@"STO_CUDA_RESERVED_SHARED STV_DEFAULT"
__nv_reservedSMEM_offset_0_alias:
	.zero		0
	.zero		64


//--------------------- .nv.constant0.separateShifts --------------------------
	.section	.nv.constant0.separateShifts,"a",@progbits
	.sectionflags	@""
	.align	4
.nv.constant0.separateShifts:
	.zero		932


//--------------------- .nv.constant0.concatenateShifts --------------------------
	.section	.nv.constant0.concatenateShifts,"a",@progbits
	.sectionflags	@""
	.align	4
.nv.constant0.concatenateShifts:
	.zero		932


//--------------------- .nv.constant0.getOptimalShifts --------------------------
	.section	.nv.constant0.getOptimalShifts,"a",@progbits
	.sectionflags	@""
	.align	4
.nv.constant0.getOptimalShifts:
	.zero		936


//--------------------- .nv.constant0.transposeShifts --------------------------
	.section	.nv.constant0.transposeShifts,"a",@progbits
	.sectionflags	@""
	.align	4
.nv.constant0.transposeShifts:
	.zero		940


//--------------------- .nv.constant0.checkForOutliers --------------------------
	.section	.nv.constant0.checkForOutliers,"a",@progbits
	.sectionflags	@""
	.align	4
.nv.constant0.checkForOutliers:
	.zero		948


//--------------------- .nv.constant0.setPointers --------------------------
	.section	.nv.constant0.setPointers,"a",@progbits
	.sectionflags	@""
	.align	4
.nv.constant0.setPointers:
	.zero		1036


//--------------------- .nv.constant0.copyShiftMatrix --------------------------
	.section	.nv.constant0.copyShiftMatrix,"a",@progbits
	.sectionflags	@""
	.align	4
.nv.constant0.copyShiftMatrix:
	.zero		916


//--------------------- SYMBOLS --------------------------

	.type		.nv.reservedSmem.offset0,@object
	.size		.nv.reservedSmem.offset0,0x4
